def matmul_kernel(
    a_ptr,
    b_ptr,
    c_ptr,
    M,
    N,
    K,
    stride_am,
    stride_ak,
    stride_bk,
    stride_bn,
    stride_cm,
    stride_cn,
    BLOCK_M: tl.constexpr,
    BLOCK_N: tl.constexpr,
    BLOCK_K: tl.constexpr,
    GROUP_M: tl.constexpr,
):
    pid = tl.program_id(axis=0)
    num_pid_m = tl.cdiv(M, BLOCK_M)
    num_pid_n = tl.cdiv(N, BLOCK_N)
    num_pid_in_group = GROUP_M * num_pid_n
    group_id = pid // num_pid_in_group
    first_pid_m = group_id * GROUP_M
    group_size_m = min(num_pid_m - first_pid_m, GROUP_M)
    pid_m = first_pid_m + ((pid % num_pid_in_group) % group_size_m)
    pid_n = (pid % num_pid_in_group) // group_size_m

    offs_am = (pid_m * BLOCK_M + tl.arange(0, BLOCK_M)) % M
    offs_bn = (pid_n * BLOCK_N + tl.arange(0, BLOCK_N)) % N
    offs_k = tl.arange(0, BLOCK_K)
    a_ptrs = a_ptr + offs_am[:, None] * stride_am + offs_k[None, :] * stride_ak
    b_ptrs = b_ptr + offs_k[:, None] * stride_bk + offs_bn[None, :] * stride_bn

    acc = tl.zeros((BLOCK_M, BLOCK_N), dtype=tl.float32)
    for kk in range(0, tl.cdiv(K, BLOCK_K)):
        a = tl.load(a_ptrs, mask=offs_k[None, :] < K - kk * BLOCK_K, other=0.0)
        b = tl.load(b_ptrs, mask=offs_k[:, None] < K - kk * BLOCK_K, other=0.0)
        acc = tl.dot(a, b, acc)
        a_ptrs += BLOCK_K * stride_ak
        b_ptrs += BLOCK_K * stride_bk

    c = acc.to(c_ptr.dtype.element_ty)
    offs_cm = pid_m * BLOCK_M + tl.arange(0, BLOCK_M)
    offs_cn = pid_n * BLOCK_N + tl.arange(0, BLOCK_N)
    c_ptrs = c_ptr + offs_cm[:, None] * stride_cm + offs_cn[None, :] * stride_cn
    mask = (offs_cm[:, None] < M) & (offs_cn[None, :] < N)
    tl.store(c_ptrs, c, mask=mask)

# config = {"BLOCK_K": 64, "BLOCK_M": 32, "BLOCK_N": 128, "GROUP_M": 8, "arch": "sm_90", "dtype": "fp16", "num_ctas": 1, "num_stages": 2, "num_warps": 4}
# arch = sm_90


// ===== COMPILED SASS (sm_90a) =====

	.target	sm_90a

	.elftype	@"ET_EXEC"


//--------------------- .note.nv.tkinfo           --------------------------
	.section	.note.nv.tkinfo,"",@"SHT_NOTE"
	.sectionflags	@"SHF_NOTE_NV_TKINFO"
	.tkinfo
        /*0018*/ 	.word	0x00000002
        /*0030*/ 	.string	""
        /*0030*/ 	.string	"ptxas"
        /*0030*/ 	.string	"Cuda compilation tools, release 13.0, V13.0.88"
        /*0030*/ 	.string	"Build cuda_13.0.r13.0/compiler.36424714_0"
        /*0030*/ 	.string	"-v  -suppress-debug-info  -lineinfo  -arch sm_90a "



//--------------------- .note.nv.cuinfo           --------------------------
	.section	.note.nv.cuinfo,"",@"SHT_NOTE"
	.sectionflags	@"SHF_NOTE_NV_CUINFO"
        /*0018*/ 	.short	0x0002
        /*001a*/ 	.short	0x005a
        /*001c*/ 	.short	0x0082
	.zero		2


//--------------------- .nv.info                  --------------------------
	.section	.nv.info,"",@"SHT_CUDA_INFO"
	.align	4


	//----- nvinfo : EIATTR_REGCOUNT
	.align		4
        /*0000*/ 	.byte	0x04, 0x2f
        /*0002*/ 	.short	(.L_1 - .L_0)
	.align		4
.L_0:
        /*0004*/ 	.word	index@(matmul_kernel)
        /*0008*/ 	.word	0x000000ff


	//----- nvinfo : EIATTR_FRAME_SIZE
	.align		4
.L_1:
        /*000c*/ 	.byte	0x04, 0x11
        /*000e*/ 	.short	(.L_3 - .L_2)
	.align		4
.L_2:
        /*0010*/ 	.word	index@(matmul_kernel)
        /*0014*/ 	.word	0x00000000


	//----- nvinfo : EIATTR_MIN_STACK_SIZE
	.align		4
.L_3:
        /*0018*/ 	.byte	0x04, 0x12
        /*001a*/ 	.short	(.L_5 - .L_4)
	.align		4
.L_4:
        /*001c*/ 	.word	index@(matmul_kernel)
        /*0020*/ 	.word	0x00000000
.L_5:


//--------------------- .nv.compat                --------------------------
	.section	.nv.compat,"",@"SHT_CUDA_COMPAT_INFO"
	.align	4
        /*0000*/ 	.byte	0x02, 0x09, 0x01, 0x00, 0x02, 0x02, 0x01, 0x00, 0x02, 0x05, 0x05, 0x00, 0x03, 0x07, 0x01, 0x01
        /*0010*/ 	.byte	0x02, 0x03, 0x00, 0x00, 0x02, 0x06, 0x01, 0x00, 0x04, 0x0b, 0x08, 0x00, 0x00, 0x00, 0x00, 0x00
        /*0020*/ 	.byte	0x00, 0x00, 0x00, 0x00


//--------------------- .nv.info.matmul_kernel    --------------------------
	.section	.nv.info.matmul_kernel,"",@"SHT_CUDA_INFO"
	.sectionflags	@""
	.align	4


	//----- nvinfo : EIATTR_CUDA_API_VERSION
	.align		4
        /*0000*/ 	.byte	0x04, 0x37
        /*0002*/ 	.short	(.L_7 - .L_6)
.L_6:
        /*0004*/ 	.word	0x00000082


	//----- nvinfo : EIATTR_KPARAM_INFO
	.align		4
.L_7:
        /*0008*/ 	.byte	0x04, 0x17
        /*000a*/ 	.short	(.L_9 - .L_8)
.L_8:
        /*000c*/ 	.word	0x00000000
        /*0010*/ 	.short	0x000d
        /*0012*/ 	.short	0x0048
        /*0014*/ 	.byte	0x00, 0xf4, 0x21, 0x00


	//----- nvinfo : EIATTR_KPARAM_INFO
	.align		4
.L_9:
        /*0018*/ 	.byte	0x04, 0x17
        /*001a*/ 	.short	(.L_11 - .L_10)
.L_10:
        /*001c*/ 	.word	0x00000000
        /*0020*/ 	.short	0x000c
        /*0022*/ 	.short	0x0040
        /*0024*/ 	.byte	0x00, 0xf4, 0x21, 0x00


	//----- nvinfo : EIATTR_KPARAM_INFO
	.align		4
.L_11:
        /*0028*/ 	.byte	0x04, 0x17
        /*002a*/ 	.short	(.L_13 - .L_12)
.L_12:
        /*002c*/ 	.word	0x00000000
        /*0030*/ 	.short	0x000b
        /*0032*/ 	.short	0x0038
        /*0034*/ 	.byte	0x00, 0xf0, 0x11, 0x00


	//----- nvinfo : EIATTR_KPARAM_INFO
	.align		4
.L_13:
        /*0038*/ 	.byte	0x04, 0x17
        /*003a*/ 	.short	(.L_15 - .L_14)
.L_14:
        /*003c*/ 	.word	0x00000000
        /*0040*/ 	.short	0x000a
        /*0042*/ 	.short	0x0034
        /*0044*/ 	.byte	0x00, 0xf0, 0x11, 0x00


	//----- nvinfo : EIATTR_KPARAM_INFO
	.align		4
.L_15:
        /*0048*/ 	.byte	0x04, 0x17
        /*004a*/ 	.short	(.L_17 - .L_16)
.L_16:
        /*004c*/ 	.word	0x00000000
        /*0050*/ 	.short	0x0009
        /*0052*/ 	.short	0x0030
        /*0054*/ 	.byte	0x00, 0xf0, 0x11, 0x00


	//----- nvinfo : EIATTR_KPARAM_INFO
	.align		4
.L_17:
        /*0058*/ 	.byte	0x04, 0x17
        /*005a*/ 	.short	(.L_19 - .L_18)
.L_18:
        /*005c*/ 	.word	0x00000000
        /*0060*/ 	.short	0x0008
        /*0062*/ 	.short	0x002c
        /*0064*/ 	.byte	0x00, 0xf0, 0x11, 0x00


	//----- nvinfo : EIATTR_KPARAM_INFO
	.align		4
.L_19:
        /*0068*/ 	.byte	0x04, 0x17
        /*006a*/ 	.short	(.L_21 - .L_20)
.L_20:
        /*006c*/ 	.word	0x00000000
        /*0070*/ 	.short	0x0007
        /*0072*/ 	.short	0x0028
        /*0074*/ 	.byte	0x00, 0xf0, 0x11, 0x00


	//----- nvinfo : EIATTR_KPARAM_INFO
	.align		4
.L_21:
        /*0078*/ 	.byte	0x04, 0x17
        /*007a*/ 	.short	(.L_23 - .L_22)
.L_22:
        /*007c*/ 	.word	0x00000000
        /*0080*/ 	.short	0x0006
        /*0082*/ 	.short	0x0024
        /*0084*/ 	.byte	0x00, 0xf0, 0x11, 0x00


	//----- nvinfo : EIATTR_KPARAM_INFO
	.align		4
.L_23:
        /*0088*/ 	.byte	0x04, 0x17
        /*008a*/ 	.short	(.L_25 - .L_24)
.L_24:
        /*008c*/ 	.word	0x00000000
        /*0090*/ 	.short	0x0005
        /*0092*/ 	.short	0x0020
        /*0094*/ 	.byte	0x00, 0xf0, 0x11, 0x00


	//----- nvinfo : EIATTR_KPARAM_INFO
	.align		4
.L_25:
        /*0098*/ 	.byte	0x04, 0x17
        /*009a*/ 	.short	(.L_27 - .L_26)
.L_26:
        /*009c*/ 	.word	0x00000000
        /*00a0*/ 	.short	0x0004
        /*00a2*/ 	.short	0x001c
        /*00a4*/ 	.byte	0x00, 0xf0, 0x11, 0x00


	//----- nvinfo : EIATTR_KPARAM_INFO
	.align		4
.L_27:
        /*00a8*/ 	.byte	0x04, 0x17
        /*00aa*/ 	.short	(.L_29 - .L_28)
.L_28:
        /*00ac*/ 	.word	0x00000000
        /*00b0*/ 	.short	0x0003
        /*00b2*/ 	.short	0x0018
        /*00b4*/ 	.byte	0x00, 0xf0, 0x11, 0x00


	//----- nvinfo : EIATTR_KPARAM_INFO
	.align		4
.L_29:
        /*00b8*/ 	.byte	0x04, 0x17
        /*00ba*/ 	.short	(.L_31 - .L_30)
.L_30:
        /*00bc*/ 	.word	0x00000000
        /*00c0*/ 	.short	0x0002
        /*00c2*/ 	.short	0x0010
        /*00c4*/ 	.byte	0x00, 0xf4, 0x21, 0x00


	//----- nvinfo : EIATTR_KPARAM_INFO
	.align		4
.L_31:
        /*00c8*/ 	.byte	0x04, 0x17
        /*00ca*/ 	.short	(.L_33 - .L_32)
.L_32:
        /*00cc*/ 	.word	0x00000000
        /*00d0*/ 	.short	0x0001
        /*00d2*/ 	.short	0x0008
        /*00d4*/ 	.byte	0x00, 0xf4, 0x21, 0x00


	//----- nvinfo : EIATTR_KPARAM_INFO
	.align		4
.L_33:
        /*00d8*/ 	.byte	0x04, 0x17
        /*00da*/ 	.short	(.L_35 - .L_34)
.L_34:
        /*00dc*/ 	.word	0x00000000
        /*00e0*/ 	.short	0x0000
        /*00e2*/ 	.short	0x0000
        /*00e4*/ 	.byte	0x00, 0xf4, 0x21, 0x00


	//----- nvinfo : EIATTR_SPARSE_MMA_MASK
	.align		4
.L_35:
        /*00e8*/ 	.byte	0x03, 0x50
        /*00ea*/ 	.short	0x0000


	//----- nvinfo : EIATTR_MAXREG_COUNT
	.align		4
        /*00ec*/ 	.byte	0x03, 0x1b
        /*00ee*/ 	.short	0x00ff


	//----- nvinfo : EIATTR_NUM_BARRIERS
	.align		4
        /*00f0*/ 	.byte	0x02, 0x4c
        /*00f2*/ 	.byte	0x01
	.zero		1


	//----- nvinfo : EIATTR_MERCURY_ISA_VERSION
	.align		4
        /*00f4*/ 	.byte	0x03, 0x5f
        /*00f6*/ 	.short	0x0101


	//----- nvinfo : EIATTR_EXIT_INSTR_OFFSETS
	.align		4
        /*00f8*/ 	.byte	0x04, 0x1c
        /*00fa*/ 	.short	(.L_37 - .L_36)


	//   ....[0]....
.L_36:
        /*00fc*/ 	.word	0x000085f0


	//   ....[1]....
        /*0100*/ 	.word	0x00008620


	//----- nvinfo : EIATTR_REQNTID
	.align		4
.L_37:
        /*0104*/ 	.byte	0x04, 0x10
        /*0106*/ 	.short	(.L_39 - .L_38)
.L_38:
        /*0108*/ 	.word	0x00000080
        /*010c*/ 	.word	0x00000001
        /*0110*/ 	.word	0x00000001


	//----- nvinfo : EIATTR_CBANK_PARAM_SIZE
	.align		4
.L_39:
        /*0114*/ 	.byte	0x03, 0x19
        /*0116*/ 	.short	0x0050


	//----- nvinfo : EIATTR_PARAM_CBANK
	.align		4
        /*0118*/ 	.byte	0x04, 0x0a
        /*011a*/ 	.short	(.L_41 - .L_40)
	.align		4
.L_40:
        /*011c*/ 	.word	index@(.nv.constant0.matmul_kernel)
        /*0120*/ 	.short	0x0210
        /*0122*/ 	.short	0x0050


	//----- nvinfo : EIATTR_SW_WAR
	.align		4
.L_41:
        /*0124*/ 	.byte	0x04, 0x36
        /*0126*/ 	.short	(.L_43 - .L_42)
.L_42:
        /*0128*/ 	.word	0x00000008
.L_43:


//--------------------- .nv.callgraph             --------------------------
	.section	.nv.callgraph,"",@"SHT_CUDA_CALLGRAPH"
	.align	4
	.sectionentsize	8
	.align		4
        /*0000*/ 	.word	0x00000000
	.align		4
        /*0004*/ 	.word	0xffffffff
	.align		4
        /*0008*/ 	.word	0x00000000
	.align		4
        /*000c*/ 	.word	0xfffffffe
	.align		4
        /*0010*/ 	.word	0x00000000
	.align		4
        /*0014*/ 	.word	0xfffffffd
	.align		4
        /*0018*/ 	.word	0x00000000
	.align		4
        /*001c*/ 	.word	0xfffffffc


//--------------------- .text.matmul_kernel       --------------------------
	.section	.text.matmul_kernel,"ax",@progbits
	.align	128
        .global         matmul_kernel
        .type           matmul_kernel,@function
        .size           matmul_kernel,(.L_x_4 - matmul_kernel)
        .other          matmul_kernel,@"STO_CUDA_ENTRY STV_DEFAULT"
matmul_kernel:
.text.matmul_kernel:
[----:B------:R-:W-:Y:S08]  /*0000*/  LDC R1, c[0x0][0x28] ;  /* 0x00000a00ff017b82 */ /* 0x000ff00000000800 */
[----:B------:R-:W0:Y:S01]  /*0010*/  LDC.64 R46, c[0x0][0x228] ;  /* 0x00008a00ff2e7b82 */ /* 0x000e220000000a00 */
[----:B------:R-:W1:Y:S01]  /*0020*/  S2R R5, SR_CTAID.X ;  /* 0x0000000000057919 */ /* 0x000e620000002500 */
[----:B------:R-:W-:Y:S01]  /*0030*/  ULDC.64 UR8, c[0x0][0x208] ;  /* 0x0000820000087ab9 */ /* 0x000fe20000000a00 */
[----:B------:R-:W-:Y:S01]  /*0040*/  ULDC UR7, c[0x0][0x230] ;  /* 0x00008c0000077ab9 */ /* 0x000fe20000000800 */
[----:B------:R-:W2:Y:S04]  /*0050*/  S2R R199, SR_TID.X ;  /* 0x0000000000c77919 */ /* 0x000ea80000002100 */
[----:B------:R-:W3:Y:S01]  /*0060*/  LDC R216, c[0x0][0x230] ;  /* 0x00008c00ffd87b82 */ /* 0x000ee20000000800 */
[----:B0-----:R-:W-:-:S05]  /*0070*/  VIADD R0, R47, 0x7f ;  /* 0x0000007f2f007836 */ /* 0x001fca0000000000 */
[----:B------:R-:W-:Y:S01]  /*0080*/  SHF.R.S32.HI R3, RZ, 0x1f, R0 ;  /* 0x0000001fff037819 */ /* 0x000fe20000011400 */
[----:B---3--:R-:W-:-:S03]  /*0090*/  VIADD R216, R216, 0x3f ;  /* 0x0000003fd8d87836 */ /* 0x008fc60000000000 */
[----:B------:R-:W-:Y:S02]  /*00a0*/  LEA.HI R3, R3, R0, RZ, 0x7 ;  /* 0x0000000003037211 */ /* 0x000fe400078f38ff */
[----:B-1----:R-:W-:Y:S02]  /*00b0*/  IABS R8, R5 ;  /* 0x0000000500087213 */ /* 0x002fe40000000000 */
[----:B------:R-:W-:Y:S02]  /*00c0*/  SHF.R.S32.HI R3, RZ, 0x7, R3 ;  /* 0x00000007ff037819 */ /* 0x000fe40000011403 */
[----:B--2---:R-:W-:-:S03]  /*00d0*/  SHF.R.U32.HI R215, RZ, 0x5, R199 ;  /* 0x00000005ffd77819 */ /* 0x004fc600000116c7 */
[----:B------:R-:W-:Y:S01]  /*00e0*/  IMAD.SHL.U32 R4, R3, 0x8, RZ ;  /* 0x0000000803047824 */ /* 0x000fe200078e00ff */
[----:B------:R-:W-:-:S04]  /*00f0*/  SGXT.U32 R215, R215, 0x2 ;  /* 0x00000002d7d7781a */ /* 0x000fc80000000000 */
[-C--:B------:R-:W-:Y:S02]  /*0100*/  IABS R7, R4.reuse ;  /* 0x0000000400077213 */ /* 0x080fe40000000000 */
[----:B------:R-:W-:Y:S02]  /*0110*/  IABS R10, R4 ;  /* 0x00000004000a7213 */ /* 0x000fe40000000000 */
[----:B------:R-:W0:Y:S01]  /*0120*/  I2F.RP R0, R7 ;  /* 0x0000000700007306 */ /* 0x000e220000209400 */
[C---:B------:R-:W-:Y:S02]  /*0130*/  LOP3.LUT R200, R215.reuse, 0x4, RZ, 0xfc, !PT ;  /* 0x00000004d7c87812 */ /* 0x040fe400078efcff */
[C---:B------:R-:W-:Y:S02]  /*0140*/  LOP3.LUT R201, R215.reuse, 0x8, RZ, 0xfc, !PT ;  /* 0x00000008d7c97812 */ /* 0x040fe400078efcff */
[C---:B------:R-:W-:Y:S02]  /*0150*/  LOP3.LUT R202, R215.reuse, 0xc, RZ, 0xfc, !PT ;  /* 0x0000000cd7ca7812 */ /* 0x040fe400078efcff */
[----:B------:R-:W-:-:S02]  /*0160*/  LOP3.LUT R203, R215, 0x10, RZ, 0xfc, !PT ;  /* 0x00000010d7cb7812 */ /* 0x000fc400078efcff */
[C---:B------:R-:W-:Y:S02]  /*0170*/  LOP3.LUT R204, R215.reuse, 0x14, RZ, 0xfc, !PT ;  /* 0x00000014d7cc7812 */ /* 0x040fe400078efcff */
[C---:B------:R-:W-:Y:S02]  /*0180*/  LOP3.LUT R205, R215.reuse, 0x18, RZ, 0xfc, !PT ;  /* 0x00000018d7cd7812 */ /* 0x040fe400078efcff */
[C---:B------:R-:W-:Y:S01]  /*0190*/  LOP3.LUT R206, R215.reuse, 0x1c, RZ, 0xfc, !PT ;  /* 0x0000001cd7ce7812 */ /* 0x040fe200078efcff */
[----:B0-----:R-:W0:Y:S01]  /*01a0*/  MUFU.RCP R0, R0 ;  /* 0x0000000000007308 */ /* 0x001e220000001000 */
[C---:B------:R-:W-:Y:S02]  /*01b0*/  LOP3.LUT R207, R215.reuse, 0x20, RZ, 0xfc, !PT ;  /* 0x00000020d7cf7812 */ /* 0x040fe400078efcff */
[C---:B------:R-:W-:Y:S02]  /*01c0*/  LOP3.LUT R208, R215.reuse, 0x24, RZ, 0xfc, !PT ;  /* 0x00000024d7d07812 */ /* 0x040fe400078efcff */
[----:B------:R-:W-:-:S02]  /*01d0*/  LOP3.LUT R209, R215, 0x28, RZ, 0xfc, !PT ;  /* 0x00000028d7d17812 */ /* 0x000fc400078efcff */
[C---:B------:R-:W-:Y:S02]  /*01e0*/  LOP3.LUT R210, R215.reuse, 0x2c, RZ, 0xfc, !PT ;  /* 0x0000002cd7d27812 */ /* 0x040fe400078efcff */
[C---:B------:R-:W-:Y:S02]  /*01f0*/  LOP3.LUT R211, R215.reuse, 0x30, RZ, 0xfc, !PT ;  /* 0x00000030d7d37812 */ /* 0x040fe400078efcff */
[C---:B------:R-:W-:Y:S02]  /*0200*/  LOP3.LUT R212, R215.reuse, 0x34, RZ, 0xfc, !PT ;  /* 0x00000034d7d47812 */ /* 0x040fe400078efcff */
[C---:B------:R-:W-:Y:S02]  /*0210*/  LOP3.LUT R213, R215.reuse, 0x38, RZ, 0xfc, !PT ;  /* 0x00000038d7d57812 */ /* 0x040fe400078efcff */
[----:B------:R-:W-:Y:S01]  /*0220*/  LOP3.LUT R214, R215, 0x3c, RZ, 0xfc, !PT ;  /* 0x0000003cd7d67812 */ /* 0x000fe200078efcff */
[----:B0-----:R-:W-:Y:S02]  /*0230*/  VIADD R2, R0, 0xffffffe ;  /* 0x0ffffffe00027836 */ /* 0x001fe40000000000 */
[----:B------:R-:W-:-:S02]  /*0240*/  IMAD.MOV R0, RZ, RZ, -R10 ;  /* 0x000000ffff007224 */ /* 0x000fc400078e0a0a */
[----:B------:R0:W1:Y:S02]  /*0250*/  F2I.FTZ.U32.TRUNC.NTZ R3, R2 ;  /* 0x0000000200037305 */ /* 0x000064000021f000 */
[----:B0-----:R-:W-:Y:S02]  /*0260*/  IMAD.MOV.U32 R2, RZ, RZ, RZ ;  /* 0x000000ffff027224 */ /* 0x001fe400078e00ff */
[----:B-1----:R-:W-:-:S04]  /*0270*/  IMAD.MOV R6, RZ, RZ, -R3 ;  /* 0x000000ffff067224 */ /* 0x002fc800078e0a03 */
[----:B------:R-:W-:Y:S02]  /*0280*/  IMAD R9, R6, R7, RZ ;  /* 0x0000000706097224 */ /* 0x000fe400078e02ff */
[----:B------:R-:W-:Y:S02]  /*0290*/  IMAD.MOV.U32 R6, RZ, RZ, R8 ;  /* 0x000000ffff067224 */ /* 0x000fe400078e0008 */
[----:B------:R-:W-:-:S06]  /*02a0*/  IMAD.HI.U32 R3, R3, R9, R2 ;  /* 0x0000000903037227 */ /* 0x000fcc00078e0002 */
[----:B------:R-:W-:-:S04]  /*02b0*/  IMAD.HI.U32 R3, R3, R6, RZ ;  /* 0x0000000603037227 */ /* 0x000fc800078e00ff */
[----:B------:R-:W-:-:S05]  /*02c0*/  IMAD R0, R3, R0, R6 ;  /* 0x0000000003007224 */ /* 0x000fca00078e0206 */
[----:B------:R-:W-:-:S13]  /*02d0*/  ISETP.GT.U32.AND P1, PT, R7, R0, PT ;  /* 0x000000000700720c */ /* 0x000fda0003f24070 */
[----:B------:R-:W-:Y:S02]  /*02e0*/  @!P1 IMAD.IADD R0, R0, 0x1, -R7 ;  /* 0x0000000100009824 */ /* 0x000fe400078e0a07 */
[----:B------:R-:W-:Y:S01]  /*02f0*/  @!P1 VIADD R3, R3, 0x1 ;  /* 0x0000000103039836 */ /* 0x000fe20000000000 */
[----:B------:R-:W-:Y:S02]  /*0300*/  ISETP.NE.AND P1, PT, R4, RZ, PT ;  /* 0x000000ff0400720c */ /* 0x000fe40003f25270 */
[----:B------:R-:W-:Y:S02]  /*0310*/  ISETP.GE.U32.AND P0, PT, R0, R7, PT ;  /* 0x000000070000720c */ /* 0x000fe40003f06070 */
[----:B------:R-:W-:-:S04]  /*0320*/  LOP3.LUT R0, R5, R4, RZ, 0x3c, !PT ;  /* 0x0000000405007212 */ /* 0x000fc800078e3cff */
[----:B------:R-:W-:Y:S01]  /*0330*/  ISETP.GE.AND P2, PT, R0, RZ, PT ;  /* 0x000000ff0000720c */ /* 0x000fe20003f46270 */
[----:B------:R-:W-:-:S06]  /*0340*/  VIADD R0, R46, 0x1f ;  /* 0x0000001f2e007836 */ /* 0x000fcc0000000000 */
[----:B------:R-:W-:-:S04]  /*0350*/  @P0 VIADD R3, R3, 0x1 ;  /* 0x0000000103030836 */ /* 0x000fc80000000000 */
[----:B------:R-:W-:Y:S01]  /*0360*/  IMAD.MOV.U32 R2, RZ, RZ, R3 ;  /* 0x000000ffff027224 */ /* 0x000fe200078e0003 */
[----:B------:R-:W-:-:S03]  /*0370*/  SHF.R.S32.HI R3, RZ, 0x1f, R0 ;  /* 0x0000001fff037819 */ /* 0x000fc60000011400 */
[----:B------:R-:W-:Y:S01]  /*0380*/  @!P2 IMAD.MOV R2, RZ, RZ, -R2 ;  /* 0x000000ffff02a224 */ /* 0x000fe200078e0a02 */
[----:B------:R-:W-:Y:S02]  /*0390*/  @!P1 LOP3.LUT R2, RZ, R4, RZ, 0x33, !PT ;  /* 0x00000004ff029212 */ /* 0x000fe400078e33ff */
[----:B------:R-:W-:-:S03]  /*03a0*/  LEA.HI R3, R3, R0, RZ, 0x5 ;  /* 0x0000000003037211 */ /* 0x000fc600078f28ff */
[----:B------:R-:W-:Y:S02]  /*03b0*/  IMAD.SHL.U32 R6, R2, 0x8, RZ ;  /* 0x0000000802067824 */ /* 0x000fe400078e00ff */
[----:B------:R-:W-:-:S03]  /*03c0*/  IMAD.MOV R2, RZ, RZ, -R2 ;  /* 0x000000ffff027224 */ /* 0x000fc600078e0a02 */
[----:B------:R-:W-:Y:S01]  /*03d0*/  LEA.HI.SX32 R3, R3, -R6, 0x1b ;  /* 0x8000000603037211 */ /* 0x000fe200078fdaff */
[----:B------:R-:W-:-:S03]  /*03e0*/  IMAD R4, R4, R2, R5 ;  /* 0x0000000204047224 */ /* 0x000fc600078e0205 */
[----:B------:R-:W-:Y:S02]  /*03f0*/  VIMNMX R11, R3, 0x8, PT ;  /* 0x00000008030b7848 */ /* 0x000fe40003fe0100 */
[----:B------:R-:W-:Y:S02]  /*0400*/  IABS R9, R4 ;  /* 0x0000000400097213 */ /* 0x000fe40000000000 */
[----:B------:R-:W-:-:S04]  /*0410*/  IABS R7, R11 ;  /* 0x0000000b00077213 */ /* 0x000fc80000000000 */
[----:B------:R-:W0:Y:S08]  /*0420*/  I2F.RP R0, R7 ;  /* 0x0000000700007306 */ /* 0x000e300000209400 */
[----:B0-----:R-:W0:Y:S02]  /*0430*/  MUFU.RCP R0, R0 ;  /* 0x0000000000007308 */ /* 0x001e240000001000 */
[----:B0-----:R-:W-:-:S06]  /*0440*/  VIADD R3, R0, 0xffffffe ;  /* 0x0ffffffe00037836 */ /* 0x001fcc0000000000 */
[----:B------:R-:W0:Y:S02]  /*0450*/  F2I.FTZ.U32.TRUNC.NTZ R3, R3 ;  /* 0x0000000300037305 */ /* 0x000e24000021f000 */
[----:B0-----:R-:W-:-:S04]  /*0460*/  IMAD.MOV R8, RZ, RZ, -R3 ;  /* 0x000000ffff087224 */ /* 0x001fc800078e0a03 */
[----:B------:R-:W-:Y:S01]  /*0470*/  IMAD.MOV.U32 R2, RZ, RZ, R8 ;  /* 0x000000ffff027224 */ /* 0x000fe200078e0008 */
[----:B------:R-:W-:-:S03]  /*0480*/  IABS R8, R11 ;  /* 0x0000000b00087213 */ /* 0x000fc60000000000 */
[----:B------:R-:W-:Y:S02]  /*0490*/  IMAD R5, R2, R7, RZ ;  /* 0x0000000702057224 */ /* 0x000fe400078e02ff */
[----:B------:R-:W-:Y:S02]  /*04a0*/  IMAD.MOV.U32 R2, RZ, RZ, RZ ;  /* 0x000000ffff027224 */ /* 0x000fe400078e00ff */
[----:B------:R-:W-:Y:S02]  /*04b0*/  IMAD.MOV R0, RZ, RZ, -R8 ;  /* 0x000000ffff007224 */ /* 0x000fe400078e0a08 */
[----:B------:R-:W-:Y:S01]  /*04c0*/  IMAD.HI.U32 R2, R3, R5, R2 ;  /* 0x0000000503027227 */ /* 0x000fe200078e0002 */
[----:B------:R-:W-:-:S05]  /*04d0*/  LOP3.LUT R3, R199, 0x1f, RZ, 0xc0, !PT ;  /* 0x0000001fc7037812 */ /* 0x000fca00078ec0ff */
        /* <DEDUP_REMOVED lines=8> */
[----:B------:R-:W-:-:S07]  /*0560*/  ISETP.GE.AND P2, PT, R0, RZ, PT ;  /* 0x000000ff0000720c */ /* 0x000fce0003f46270 */
[----:B------:R-:W-:Y:S01]  /*0570*/  @P0 VIADD R2, R2, 0x1 ;  /* 0x0000000102020836 */ /* 0x000fe20000000000 */
[----:B------:R-:W-:-:S05]  /*0580*/  ISETP.GT.AND P0, PT, R216, 0x3f, PT ;  /* 0x0000003fd800780c */ /* 0x000fca0003f04270 */
[----:B------:R-:W-:Y:S01]  /*0590*/  @!P2 IMAD.MOV R2, RZ, RZ, -R2 ;  /* 0x000000ffff02a224 */ /* 0x000fe200078e0a02 */
[----:B------:R-:W-:-:S05]  /*05a0*/  @!P1 LOP3.LUT R2, RZ, R11, RZ, 0x33, !PT ;  /* 0x0000000bff029212 */ /* 0x000fca00078e33ff */
[----:B------:R-:W-:-:S04]  /*05b0*/  IMAD.MOV R0, RZ, RZ, -R2 ;  /* 0x000000ffff007224 */ /* 0x000fc800078e0a02 */
[----:B------:R-:W-:-:S04]  /*05c0*/  IMAD R0, R11, R0, R4 ;  /* 0x000000000b007224 */ /* 0x000fc800078e0204 */
[----:B------:R-:W-:-:S04]  /*05d0*/  IMAD.IADD R0, R6, 0x1, R0 ;  /* 0x0000000106007824 */ /* 0x000fc800078e0200 */
[----:B------:R-:W-:Y:S02]  /*05e0*/  IMAD R122, R0, 0x20, R3 ;  /* 0x00000020007a7824 */ /* 0x000fe400078e0203 */
[----:B------:R-:W-:Y:S01]  /*05f0*/  IMAD.SHL.U32 R0, R2, 0x80, RZ ;  /* 0x0000008002007824 */ /* 0x000fe200078e00ff */
[----:B------:R-:W-:Y:S06]  /*0600*/  @P0 BRA `(.L_x_0) ;  /* 0x0000000000280947 */ /* 0x000fec0003800000 */
[----:B------:R-:W-:Y:S01]  /*0610*/  IMAD.SHL.U32 R199, R199, 0x8, RZ ;  /* 0x00000008c7c77824 */ /* 0x000fe200078e00ff */
[----:B------:R-:W-:Y:S02]  /*0620*/  CS2R R72, SRZ ;  /* 0x0000000000487805 */ /* 0x000fe4000001ff00 */
[----:B------:R-:W-:Y:S02]  /*0630*/  CS2R R8, SRZ ;  /* 0x0000000000087805 */ /* 0x000fe4000001ff00 */
[----:B------:R-:W-:Y:S02]  /*0640*/  CS2R R84, SRZ ;  /* 0x0000000000547805 */ /* 0x000fe4000001ff00 */
[----:B------:R-:W-:Y:S02]  /*0650*/  CS2R R6, SRZ ;  /* 0x0000000000067805 */ /* 0x000fe4000001ff00 */
[----:B------:R-:W-:Y:S02]  /*0660*/  CS2R R74, SRZ ;  /* 0x00000000004a7805 */ /* 0x000fe4000001ff00 */
[----:B------:R-:W-:-:S02]  /*0670*/  CS2R R4, SRZ ;  /* 0x0000000000047805 */ /* 0x000fc4000001ff00 */
[----:B------:R-:W-:Y:S02]  /*0680*/  CS2R R86, SRZ ;  /* 0x0000000000567805 */ /* 0x000fe4000001ff00 */
[----:B------:R-:W-:Y:S01]  /*0690*/  CS2R R2, SRZ ;  /* 0x0000000000027805 */ /* 0x000fe2000001ff00 */
[----:B------:R-:W-:Y:S06]  /*06a0*/  BRA `(.L_x_1) ;  /* 0x0000006c00cc7947 */ /* 0x000fec0003800000 */
.L_x_0:
[----:B------:R-:W-:Y:S01]  /*06b0*/  IABS R11, R46 ;  /* 0x0000002e000b7213 */ /* 0x000fe20000000000 */
[----:B------:R-:W-:Y:S01]  /*06c0*/  ULDC UR4, c[0x0][0x234] ;  /* 0x00008d0000047ab9 */ /* 0x000fe20000000800 */
[----:B------:R-:W-:Y:S01]  /*06d0*/  IABS R3, R47 ;  /* 0x0000002f00037213 */ /* 0x000fe20000000000 */
[----:B------:R-:W-:Y:S01]  /*06e0*/  ULDC.64 UR10, c[0x0][0x210] ;  /* 0x00008400000a7ab9 */ /* 0x000fe20000000a00 */
[----:B------:R-:W0:Y:S01]  /*06f0*/  I2F.RP R8, R11 ;  /* 0x0000000b00087306 */ /* 0x000e220000209400 */
[----:B------:R-:W1:Y:S01]  /*0700*/  LDC R197, c[0x0][0x238] ;  /* 0x00008e00ffc57b82 */ /* 0x000e620000000800 */
[----:B------:R-:W-:Y:S02]  /*0710*/  CS2R R108, SRZ ;  /* 0x00000000006c7805 */ /* 0x000fe4000001ff00 */
[----:B------:R-:W-:Y:S02]  /*0720*/  CS2R R110, SRZ ;  /* 0x00000000006e7805 */ /* 0x000fe4000001ff00 */
[----:B------:R-:W-:-:S02]  /*0730*/  CS2R R94, SRZ ;  /* 0x00000000005e7805 */ /* 0x000fc4000001ff00 */
[----:B------:R-:W2:Y:S08]  /*0740*/  I2F.RP R2, R3 ;  /* 0x0000000300027306 */ /* 0x000eb00000209400 */
[----:B0-----:R-:W0:Y:S08]  /*0750*/  MUFU.RCP R8, R8 ;  /* 0x0000000800087308 */ /* 0x001e300000001000 */
[----:B--2---:R-:W2:Y:S01]  /*0760*/  MUFU.RCP R2, R2 ;  /* 0x0000000200027308 */ /* 0x004ea20000001000 */
[----:B-1----:R-:W-:-:S02]  /*0770*/  IMAD R215, R215, R197, RZ ;  /* 0x000000c5d7d77224 */ /* 0x002fc400078e02ff */
[-C--:B------:R-:W-:Y:S02]  /*0780*/  IMAD R214, R214, R197.reuse, RZ ;  /* 0x000000c5d6d67224 */ /* 0x080fe400078e02ff */
[-C--:B------:R-:W-:Y:S02]  /*0790*/  IMAD R213, R213, R197.reuse, RZ ;  /* 0x000000c5d5d57224 */ /* 0x080fe400078e02ff */
[-C--:B------:R-:W-:Y:S02]  /*07a0*/  IMAD R212, R212, R197.reuse, RZ ;  /* 0x000000c5d4d47224 */ /* 0x080fe400078e02ff */
[----:B0-----:R-:W-:Y:S02]  /*07b0*/  VIADD R4, R8, 0xffffffe ;  /* 0x0ffffffe08047836 */ /* 0x001fe40000000000 */
[-C--:B------:R-:W-:Y:S02]  /*07c0*/  IMAD R211, R211, R197.reuse, RZ ;  /* 0x000000c5d3d37224 */ /* 0x080fe400078e02ff */
[----:B------:R0:W1:Y:S01]  /*07d0*/  F2I.FTZ.U32.TRUNC.NTZ R5, R4 ;  /* 0x0000000400057305 */ /* 0x000062000021f000 */
[----:B------:R-:W-:-:S02]  /*07e0*/  IMAD R210, R210, R197, RZ ;  /* 0x000000c5d2d27224 */ /* 0x000fc400078e02ff */
[-C--:B------:R-:W-:Y:S02]  /*07f0*/  IMAD R209, R209, R197.reuse, RZ ;  /* 0x000000c5d1d17224 */ /* 0x080fe400078e02ff */
[----:B--2---:R-:W-:Y:S02]  /*0800*/  VIADD R6, R2, 0xffffffe ;  /* 0x0ffffffe02067836 */ /* 0x004fe40000000000 */
[-C--:B------:R-:W-:Y:S02]  /*0810*/  IMAD R208, R208, R197.reuse, RZ ;  /* 0x000000c5d0d07224 */ /* 0x080fe400078e02ff */
[----:B------:R2:W3:Y:S01]  /*0820*/  F2I.FTZ.U32.TRUNC.NTZ R7, R6 ;  /* 0x0000000600077305 */ /* 0x0004e2000021f000 */
[----:B0-----:R-:W-:Y:S02]  /*0830*/  IMAD.MOV.U32 R4, RZ, RZ, RZ ;  /* 0x000000ffff047224 */ /* 0x001fe400078e00ff */
[-C--:B------:R-:W-:Y:S02]  /*0840*/  IMAD R207, R207, R197.reuse, RZ ;  /* 0x000000c5cfcf7224 */ /* 0x080fe400078e02ff */
[----:B------:R-:W-:-:S02]  /*0850*/  IMAD R206, R206, R197, RZ ;  /* 0x000000c5cece7224 */ /* 0x000fc400078e02ff */
[--C-:B-1----:R-:W-:Y:S02]  /*0860*/  IMAD.MOV R10, RZ, RZ, -R5.reuse ;  /* 0x000000ffff0a7224 */ /* 0x102fe400078e0a05 */
[----:B--2---:R-:W-:Y:S02]  /*0870*/  IMAD.MOV.U32 R6, RZ, RZ, RZ ;  /* 0x000000ffff067224 */ /* 0x004fe400078e00ff */
[----:B------:R-:W-:Y:S01]  /*0880*/  IMAD R9, R10, R11, RZ ;  /* 0x0000000b0a097224 */ /* 0x000fe200078e02ff */
[----:B------:R-:W-:Y:S01]  /*0890*/  IABS R10, R122 ;  /* 0x0000007a000a7213 */ /* 0x000fe20000000000 */
[----:B------:R-:W-:Y:S02]  /*08a0*/  IMAD R205, R205, R197, RZ ;  /* 0x000000c5cdcd7224 */ /* 0x000fe400078e02ff */
[----:B------:R-:W-:Y:S01]  /*08b0*/  IMAD.HI.U32 R8, R5, R9, R4 ;  /* 0x0000000905087227 */ /* 0x000fe200078e0004 */
[----:B------:R-:W-:-:S03]  /*08c0*/  SHF.R.U32.HI R5, RZ, 0x6, R199 ;  /* 0x00000006ff057819 */ /* 0x000fc600000116c7 */
[----:B---3--:R-:W-:Y:S01]  /*08d0*/  IMAD.MOV R2, RZ, RZ, -R7 ;  /* 0x000000ffff027224 */ /* 0x008fe200078e0a07 */
[----:B------:R-:W-:Y:S01]  /*08e0*/  SGXT.U32 R5, R5, 0x1 ;  /* 0x000000010505781a */ /* 0x000fe20000000000 */
[----:B------:R-:W-:-:S03]  /*08f0*/  IMAD.HI.U32 R8, R8, R10, RZ ;  /* 0x0000000a08087227 */ /* 0x000fc600078e00ff */
[----:B------:R-:W-:Y:S01]  /*0900*/  LOP3.LUT R4, R0, R5, RZ, 0xfc, !PT ;  /* 0x0000000500047212 */ /* 0x000fe200078efcff */
[----:B------:R-:W-:Y:S02]  /*0910*/  IMAD.MOV R8, RZ, RZ, -R8 ;  /* 0x000000ffff087224 */ /* 0x000fe400078e0a08 */
[----:B------:R-:W-:Y:S01]  /*0920*/  IMAD R5, R2, R3, RZ ;  /* 0x0000000302057224 */ /* 0x000fe200078e02ff */
[C---:B------:R-:W-:Y:S01]  /*0930*/  LOP3.LUT R13, R4.reuse, 0x7e, RZ, 0xfc, !PT ;  /* 0x0000007e040d7812 */ /* 0x040fe200078efcff */
[----:B------:R-:W-:Y:S01]  /*0940*/  IMAD R10, R11, R8, R10 ;  /* 0x000000080b0a7224 */ /* 0x000fe200078e020a */
[----:B------:R-:W-:Y:S01]  /*0950*/  LOP3.LUT R15, R4, 0x7c, RZ, 0xfc, !PT ;  /* 0x0000007c040f7812 */ /* 0x000fe200078efcff */
[----:B------:R-:W-:Y:S01]  /*0960*/  IMAD.HI.U32 R5, R7, R5, R6 ;  /* 0x0000000507057227 */ /* 0x000fe200078e0006 */
[----:B------:R-:W-:Y:S02]  /*0970*/  IABS R8, R13 ;  /* 0x0000000d00087213 */ /* 0x000fe40000000000 */
[----:B------:R-:W-:Y:S01]  /*0980*/  IABS R12, R15 ;  /* 0x0000000f000c7213 */ /* 0x000fe20000000000 */
[----:B------:R-:W-:Y:S01]  /*0990*/  IMAD R204, R204, R197, RZ ;  /* 0x000000c5cccc7224 */ /* 0x000fe200078e02ff */
[----:B------:R-:W-:Y:S01]  /*09a0*/  ISETP.GT.U32.AND P0, PT, R11, R10, PT ;  /* 0x0000000a0b00720c */ /* 0x000fe20003f04070 */
[----:B------:R-:W-:Y:S01]  /*09b0*/  IMAD.HI.U32 R2, R5, R8, RZ ;  /* 0x0000000805027227 */ /* 0x000fe200078e00ff */
[----:B------:R-:W-:-:S02]  /*09c0*/  LOP3.LUT R16, R4, 0x7a, RZ, 0xfc, !PT ;  /* 0x0000007a04107812 */ /* 0x000fc400078efcff */
[C---:B------:R-:W-:Y:S01]  /*09d0*/  LOP3.LUT R17, R4.reuse, 0x78, RZ, 0xfc, !PT ;  /* 0x0000007804117812 */ /* 0x040fe200078efcff */
[----:B------:R-:W-:Y:S01]  /*09e0*/  IMAD.MOV R2, RZ, RZ, -R2 ;  /* 0x000000ffff027224 */ /* 0x000fe200078e0a02 */
[----:B------:R-:W-:Y:S01]  /*09f0*/  IABS R14, R16 ;  /* 0x00000010000e7213 */ /* 0x000fe20000000000 */
[----:B------:R-:W-:Y:S01]  /*0a00*/  IMAD.HI.U32 R6, R5, R12, RZ ;  /* 0x0000000c05067227 */ /* 0x000fe200078e00ff */
[----:B------:R-:W-:Y:S02]  /*0a10*/  ISETP.GE.AND P4, PT, R13, RZ, PT ;  /* 0x000000ff0d00720c */ /* 0x000fe40003f86270 */
[C---:B------:R-:W-:Y:S01]  /*0a20*/  LOP3.LUT R13, R4.reuse, 0x76, RZ, 0xfc, !PT ;  /* 0x00000076040d7812 */ /* 0x040fe200078efcff */
[C---:B------:R-:W-:Y:S01]  /*0a30*/  IMAD R9, R3.reuse, R2, R8 ;  /* 0x0000000203097224 */ /* 0x040fe200078e0208 */
[C---:B------:R-:W-:Y:S01]  /*0a40*/  LOP3.LUT R21, R4.reuse, 0x6e, RZ, 0xfc, !PT ;  /* 0x0000006e04157812 */ /* 0x040fe200078efcff */
[----:B------:R-:W-:Y:S01]  /*0a50*/  IMAD.MOV R6, RZ, RZ, -R6 ;  /* 0x000000ffff067224 */ /* 0x000fe200078e0a06 */
[----:B------:R-:W-:Y:S01]  /*0a60*/  LOP3.LUT R19, R4, 0x70, RZ, 0xfc, !PT ;  /* 0x0000007004137812 */ /* 0x000fe200078efcff */
[----:B------:R-:W-:Y:S01]  /*0a70*/  @!P0 IMAD.IADD R10, R10, 0x1, -R11 ;  /* 0x000000010a0a8824 */ /* 0x000fe200078e0a0b */
[C---:B------:R-:W-:Y:S01]  /*0a80*/  ISETP.GT.U32.AND P1, PT, R3.reuse, R9, PT ;  /* 0x000000090300720c */ /* 0x040fe20003f24070 */
[----:B------:R-:W-:Y:S01]  /*0a90*/  IMAD R6, R3, R6, R12 ;  /* 0x0000000603067224 */ /* 0x000fe200078e020c */
[----:B------:R-:W-:Y:S01]  /*0aa0*/  IABS R12, R17 ;  /* 0x00000011000c7213 */ /* 0x000fe20000000000 */
[----:B------:R-:W-:Y:S01]  /*0ab0*/  IMAD.HI.U32 R2, R5, R14, RZ ;  /* 0x0000000e05027227 */ /* 0x000fe200078e00ff */
[----:B------:R-:W-:-:S02]  /*0ac0*/  ISETP.GT.U32.AND P2, PT, R11, R10, PT ;  /* 0x0000000a0b00720c */ /* 0x000fc40003f44070 */
[----:B------:R-:W-:Y:S01]  /*0ad0*/  ISETP.GE.AND P0, PT, R122, RZ, PT ;  /* 0x000000ff7a00720c */ /* 0x000fe20003f06270 */
[----:B------:R-:W-:Y:S01]  /*0ae0*/  IMAD.MOV R2, RZ, RZ, -R2 ;  /* 0x000000ffff027224 */ /* 0x000fe200078e0a02 */
[----:B------:R-:W-:Y:S01]  /*0af0*/  ISETP.GT.U32.AND P3, PT, R3, R6, PT ;  /* 0x000000060300720c */ /* 0x000fe20003f64070 */
[----:B------:R-:W-:Y:S01]  /*0b00*/  IMAD.HI.U32 R8, R5, R12, RZ ;  /* 0x0000000c05087227 */ /* 0x000fe200078e00ff */
[----:B------:R-:W-:Y:S02]  /*0b10*/  IABS R20, R21 ;  /* 0x0000001500147213 */ /* 0x000fe40000000000 */
[----:B------:R-:W-:Y:S01]  /*0b20*/  IABS R18, R19 ;  /* 0x0000001300127213 */ /* 0x000fe20000000000 */
[----:B------:R-:W-:Y:S01]  /*0b30*/  @!P1 IMAD.IADD R9, R9, 0x1, -R3 ;  /* 0x0000000109099824 */ /* 0x000fe200078e0a03 */
[----:B------:R-:W-:Y:S01]  /*0b40*/  LOP3.LUT R22, R4, 0x6c, RZ, 0xfc, !PT ;  /* 0x0000006c04167812 */ /* 0x000fe200078efcff */
[C---:B------:R-:W-:Y:S01]  /*0b50*/  IMAD R7, R3.reuse, R2, R14 ;  /* 0x0000000203077224 */ /* 0x040fe200078e020e */
[----:B------:R-:W-:Y:S01]  /*0b60*/  IABS R14, R13 ;  /* 0x0000000d000e7213 */ /* 0x000fe20000000000 */
[----:B------:R-:W-:Y:S01]  /*0b70*/  IMAD.MOV R8, RZ, RZ, -R8 ;  /* 0x000000ffff087224 */ /* 0x000fe200078e0a08 */
[C---:B------:R-:W-:Y:S01]  /*0b80*/  ISETP.GT.U32.AND P6, PT, R3.reuse, R9, PT ;  /* 0x000000090300720c */ /* 0x040fe20003fc4070 */
[----:B------:R-:W-:Y:S01]  /*0b90*/  @!P2 IMAD.IADD R10, R10, 0x1, -R11 ;  /* 0x000000010a0aa824 */ /* 0x000fe200078e0a0b */
[C---:B------:R-:W-:Y:S01]  /*0ba0*/  ISETP.GT.U32.AND P1, PT, R3.reuse, R7, PT ;  /* 0x000000070300720c */ /* 0x040fe20003f24070 */
[----:B------:R-:W-:Y:S01]  /*0bb0*/  IMAD R8, R3, R8, R12 ;  /* 0x0000000803087224 */ /* 0x000fe200078e020c */
[----:B------:R-:W-:Y:S01]  /*0bc0*/  ISETP.NE.AND P2, PT, R46, RZ, PT ;  /* 0x000000ff2e00720c */ /* 0x000fe20003f45270 */
[----:B------:R-:W-:Y:S01]  /*0bd0*/  IMAD.MOV.U32 R2, RZ, RZ, R10 ;  /* 0x000000ffff027224 */ /* 0x000fe200078e000a */
[C---:B------:R-:W-:Y:S01]  /*0be0*/  LOP3.LUT R23, R4.reuse, 0x6a, RZ, 0xfc, !PT ;  /* 0x0000006a04177812 */ /* 0x040fe200078efcff */
[----:B------:R-:W-:Y:S01]  /*0bf0*/  IMAD.HI.U32 R10, R5, R14, RZ ;  /* 0x0000000e050a7227 */ /* 0x000fe200078e00ff */
[----:B------:R-:W-:-:S02]  /*0c00*/  LOP3.LUT R25, R4, 0x62, RZ, 0xfc, !PT ;  /* 0x0000006204197812 */ /* 0x000fc400078efcff */
[C---:B------:R-:W-:Y:S01]  /*0c10*/  LOP3.LUT R29, R4.reuse, 0x5a, RZ, 0xfc, !PT ;  /* 0x0000005a041d7812 */ /* 0x040fe200078efcff */
[----:B------:R-:W-:Y:S01]  /*0c20*/  @!P0 IMAD.MOV R2, RZ, RZ, -R2 ;  /* 0x000000ffff028224 */ /* 0x000fe200078e0a02 */
[----:B------:R-:W-:Y:S01]  /*0c30*/  ISETP.GE.AND P0, PT, R15, RZ, PT ;  /* 0x000000ff0f00720c */ /* 0x000fe20003f06270 */
[--C-:B------:R-:W-:Y:S01]  /*0c40*/  @!P6 IMAD.IADD R9, R9, 0x1, -R3.reuse ;  /* 0x000000010909e824 */ /* 0x100fe200078e0a03 */
[----:B------:R-:W-:Y:S01]  /*0c50*/  ISETP.GT.U32.AND P6, PT, R3, R8, PT ;  /* 0x000000080300720c */ /* 0x000fe20003fc4070 */
[--C-:B------:R-:W-:Y:S01]  /*0c60*/  @!P1 IMAD.IADD R7, R7, 0x1, -R3.reuse ;  /* 0x0000000107079824 */ /* 0x100fe200078e0a03 */
[----:B------:R-:W-:Y:S01]  /*0c70*/  LOP3.LUT R15, R4, 0x74, RZ, 0xfc, !PT ;  /* 0x00000074040f7812 */ /* 0x000fe200078efcff */
[----:B------:R-:W-:Y:S01]  /*0c80*/  IMAD.MOV R10, RZ, RZ, -R10 ;  /* 0x000000ffff0a7224 */ /* 0x000fe200078e0a0a */
[----:B------:R-:W-:Y:S01]  /*0c90*/  @!P2 LOP3.LUT R2, RZ, R46, RZ, 0x33, !PT ;  /* 0x0000002eff02a212 */ /* 0x000fe200078e33ff */
[----:B------:R-:W-:Y:S01]  /*0ca0*/  @!P3 IMAD.IADD R6, R6, 0x1, -R3 ;  /* 0x000000010606b824 */ /* 0x000fe200078e0a03 */
[----:B------:R-:W-:Y:S01]  /*0cb0*/  IABS R12, R15 ;  /* 0x0000000f000c7213 */ /* 0x000fe20000000000 */
[C---:B------:R-:W-:Y:S01]  /*0cc0*/  IMAD R10, R3.reuse, R10, R14 ;  /* 0x0000000a030a7224 */ /* 0x040fe200078e020e */
[----:B------:R-:W-:Y:S01]  /*0cd0*/  ISETP.GT.U32.AND P1, PT, R3, R7, PT ;  /* 0x000000070300720c */ /* 0x000fe20003f24070 */
[----:B------:R-:W-:Y:S01]  /*0ce0*/  IMAD.HI.U32 R14, R5, R20, RZ ;  /* 0x00000014050e7227 */ /* 0x000fe200078e00ff */
[----:B------:R-:W-:-:S02]  /*0cf0*/  ISETP.GT.U32.AND P5, PT, R3, R6, PT ;  /* 0x000000060300720c */ /* 0x000fc40003fa4070 */
[----:B------:R-:W-:Y:S01]  /*0d00*/  ISETP.GE.AND P2, PT, R17, RZ, PT ;  /* 0x000000ff1100720c */ /* 0x000fe20003f46270 */
[----:B------:R-:W-:Y:S01]  /*0d10*/  @!P6 IMAD.IADD R8, R8, 0x1, -R3 ;  /* 0x000000010808e824 */ /* 0x000fe200078e0a03 */
[----:B------:R-:W-:Y:S01]  /*0d20*/  LOP3.LUT R17, R4, 0x72, RZ, 0xfc, !PT ;  /* 0x0000007204117812 */ /* 0x000fe200078efcff */
[----:B------:R-:W-:Y:S01]  /*0d30*/  IMAD.HI.U32 R11, R5, R12, RZ ;  /* 0x0000000c050b7227 */ /* 0x000fe200078e00ff */
[----:B------:R-:W-:Y:S02]  /*0d40*/  ISETP.GE.AND P3, PT, R16, RZ, PT ;  /* 0x000000ff1000720c */ /* 0x000fe40003f66270 */
[----:B------:R-:W-:Y:S01]  /*0d50*/  ISETP.GT.U32.AND P6, PT, R3, R8, PT ;  /* 0x000000080300720c */ /* 0x000fe20003fc4070 */
[----:B------:R-:W-:Y:S01]  /*0d60*/  IMAD.MOV R11, RZ, RZ, -R11 ;  /* 0x000000ffff0b7224 */ /* 0x000fe200078e0a0b */
[----:B------:R-:W-:Y:S01]  /*0d70*/  IABS R16, R17 ;  /* 0x0000001100107213 */ /* 0x000fe20000000000 */
[----:B------:R-:W-:Y:S01]  /*0d80*/  @!P1 IMAD.IADD R7, R7, 0x1, -R3 ;  /* 0x0000000107079824 */ /* 0x000fe200078e0a03 */
[C---:B------:R-:W-:Y:S01]  /*0d90*/  ISETP.GT.U32.AND P1, PT, R3.reuse, R10, PT ;  /* 0x0000000a0300720c */ /* 0x040fe20003f24070 */
[----:B------:R-:W-:Y:S01]  /*0da0*/  IMAD R11, R3, R11, R12 ;  /* 0x0000000b030b7224 */ /* 0x000fe200078e020c */
[----:B------:R-:W-:Y:S01]  /*0db0*/  IABS R26, R25 ;  /* 0x00000019001a7213 */ /* 0x000fe20000000000 */
[----:B------:R-:W-:Y:S01]  /*0dc0*/  IMAD.MOV R14, RZ, RZ, -R14 ;  /* 0x000000ffff0e7224 */ /* 0x000fe200078e0a0e */
[----:B------:R-:W-:Y:S01]  /*0dd0*/  IABS R30, R29 ;  /* 0x0000001d001e7213 */ /* 0x000fe20000000000 */
[----:B------:R-:W-:Y:S01]  /*0de0*/  IMAD.HI.U32 R12, R5, R16, RZ ;  /* 0x00000010050c7227 */ /* 0x000fe200078e00ff */
[----:B------:R-:W-:-:S02]  /*0df0*/  LOP3.LUT R27, R4, 0x5c, RZ, 0xfc, !PT ;  /* 0x0000005c041b7812 */ /* 0x000fc400078efcff */
[----:B------:R-:W-:Y:S01]  /*0e00*/  LOP3.LUT R31, R4, 0x58, RZ, 0xfc, !PT ;  /* 0x00000058041f7812 */ /* 0x000fe200078efcff */
[--C-:B------:R-:W-:Y:S01]  /*0e10*/  @!P6 IMAD.IADD R8, R8, 0x1, -R3.reuse ;  /* 0x000000010808e824 */ /* 0x100fe200078e0a03 */
[C---:B------:R-:W-:Y:S01]  /*0e20*/  ISETP.GT.U32.AND P6, PT, R3.reuse, R11, PT ;  /* 0x0000000b0300720c */ /* 0x040fe20003fc4070 */
[----:B------:R-:W-:Y:S01]  /*0e30*/  IMAD R14, R3, R14, R20 ;  /* 0x0000000e030e7224 */ /* 0x000fe200078e0214 */
[----:B------:R-:W-:Y:S01]  /*0e40*/  IABS R28, R27 ;  /* 0x0000001b001c7213 */ /* 0x000fe20000000000 */
[--C-:B------:R-:W-:Y:S01]  /*0e50*/  @!P1 IMAD.IADD R10, R10, 0x1, -R3.reuse ;  /* 0x000000010a0a9824 */ /* 0x100fe200078e0a03 */
[----:B------:R-:W-:Y:S01]  /*0e60*/  ISETP.GE.AND P1, PT, R15, RZ, PT ;  /* 0x000000ff0f00720c */ /* 0x000fe20003f26270 */
[----:B------:R-:W-:Y:S01]  /*0e70*/  @!P5 IMAD.IADD R6, R6, 0x1, -R3 ;  /* 0x000000010606d824 */ /* 0x000fe200078e0a03 */
[----:B------:R-:W-:Y:S01]  /*0e80*/  ISETP.GE.AND P5, PT, R13, RZ, PT ;  /* 0x000000ff0d00720c */ /* 0x000fe20003fa6270 */
[----:B------:R-:W-:Y:S01]  /*0e90*/  IMAD.MOV R12, RZ, RZ, -R12 ;  /* 0x000000ffff0c7224 */ /* 0x000fe200078e0a0c */
[C---:B------:R-:W-:Y:S01]  /*0ea0*/  LOP3.LUT R33, R4.reuse, 0x54, RZ, 0xfc, !PT ;  /* 0x0000005404217812 */ /* 0x040fe200078efcff */
[----:B------:R-:W-:Y:S01]  /*0eb0*/  IMAD.HI.U32 R13, R5, R18, RZ ;  /* 0x00000012050d7227 */ /* 0x000fe200078e00ff */
[----:B------:R-:W-:-:S02]  /*0ec0*/  LOP3.LUT R35, R4, 0x4a, RZ, 0xfc, !PT ;  /* 0x0000004a04237812 */ /* 0x000fc400078efcff */
[C---:B------:R-:W-:Y:S01]  /*0ed0*/  LOP3.LUT R37, R4.reuse, 0x48, RZ, 0xfc, !PT ;  /* 0x0000004804257812 */ /* 0x040fe200078efcff */
[----:B------:R-:W-:Y:S01]  /*0ee0*/  @!P6 IMAD.IADD R11, R11, 0x1, -R3 ;  /* 0x000000010b0be824 */ /* 0x000fe200078e0a03 */
[C---:B------:R-:W-:Y:S01]  /*0ef0*/  ISETP.GT.U32.AND P6, PT, R3.reuse, R10, PT ;  /* 0x0000000a0300720c */ /* 0x040fe20003fc4070 */
[C---:B------:R-:W-:Y:S01]  /*0f00*/  IMAD R12, R3.reuse, R12, R16 ;  /* 0x0000000c030c7224 */ /* 0x040fe200078e0210 */
[----:B------:R-:W-:Y:S01]  /*0f10*/  IABS R16, R22 ;  /* 0x0000001600107213 */ /* 0x000fe20000000000 */
[----:B------:R-:W-:Y:S01]  /*0f20*/  IMAD.MOV R13, RZ, RZ, -R13 ;  /* 0x000000ffff0d7224 */ /* 0x000fe200078e0a0d */
[----:B------:R-:W-:Y:S01]  /*0f30*/  LOP3.LUT R39, R4, 0x46, RZ, 0xfc, !PT ;  /* 0x0000004604277812 */ /* 0x000fe200078efcff */
[----:B------:R-:W-:Y:S01]  /*0f40*/  @!P0 IMAD.MOV R6, RZ, RZ, -R6 ;  /* 0x000000ffff068224 */ /* 0x000fe200078e0a06 */
[C---:B------:R-:W-:Y:S01]  /*0f50*/  ISETP.GT.U32.AND P0, PT, R3.reuse, R11, PT ;  /* 0x0000000b0300720c */ /* 0x040fe20003f04070 */
[C---:B------:R-:W-:Y:S01]  /*0f60*/  IMAD R13, R3.reuse, R13, R18 ;  /* 0x0000000d030d7224 */ /* 0x040fe200078e0212 */
[----:B------:R-:W-:Y:S01]  /*0f70*/  IABS R18, R23 ;  /* 0x0000001700127213 */ /* 0x000fe20000000000 */
[----:B------:R-:W-:Y:S01]  /*0f80*/  @!P4 IMAD.MOV R9, RZ, RZ, -R9 ;  /* 0x000000ffff09c224 */ /* 0x000fe200078e0a09 */
[----:B------:R-:W-:Y:S01]  /*0f90*/  ISETP.GT.U32.AND P4, PT, R3, R12, PT ;  /* 0x0000000c0300720c */ /* 0x000fe20003f84070 */
[----:B------:R-:W-:Y:S01]  /*0fa0*/  IMAD.HI.U32 R15, R5, R16, RZ ;  /* 0x00000010050f7227 */ /* 0x000fe200078e00ff */
[----:B------:R-:W-:-:S02]  /*0fb0*/  IABS R38, R39 ;  /* 0x0000002700267213 */ /* 0x000fc40000000000 */
[----:B------:R-:W-:Y:S01]  /*0fc0*/  LOP3.LUT R41, R4, 0x3e, RZ, 0xfc, !PT ;  /* 0x0000003e04297812 */ /* 0x000fe200078efcff */
[----:B------:R-:W-:Y:S01]  /*0fd0*/  @!P6 IMAD.IADD R10, R10, 0x1, -R3 ;  /* 0x000000010a0ae824 */ /* 0x000fe200078e0a03 */
[C---:B------:R-:W-:Y:S01]  /*0fe0*/  ISETP.GT.U32.AND P6, PT, R3.reuse, R14, PT ;  /* 0x0000000e0300720c */ /* 0x040fe20003fc4070 */
[----:B------:R-:W-:Y:S01]  /*0ff0*/  @!P3 IMAD.MOV R7, RZ, RZ, -R7 ;  /* 0x000000ffff07b224 */ /* 0x000fe200078e0a07 */
[----:B------:R-:W-:Y:S01]  /*1000*/  ISETP.GT.U32.AND P3, PT, R3, R13, PT ;  /* 0x0000000d0300720c */ /* 0x000fe20003f64070 */
[----:B------:R-:W-:Y:S01]  /*1010*/  IMAD.MOV R15, RZ, RZ, -R15 ;  /* 0x000000ffff0f7224 */ /* 0x000fe200078e0a0f */
[----:B------:R-:W-:Y:S01]  /*1020*/  IABS R44, R41 ;  /* 0x00000029002c7213 */ /* 0x000fe20000000000 */
[----:B------:R-:W-:Y:S01]  /*1030*/  @!P0 IMAD.IADD R11, R11, 0x1, -R3 ;  /* 0x000000010b0b8824 */ /* 0x000fe200078e0a03 */
[----:B------:R-:W-:Y:S01]  /*1040*/  ISETP.GE.AND P0, PT, R19, RZ, PT ;  /* 0x000000ff1300720c */ /* 0x000fe20003f06270 */
[----:B------:R-:W-:Y:S01]  /*1050*/  IMAD R15, R3, R15, R16 ;  /* 0x0000000f030f7224 */ /* 0x000fe200078e0210 */
[C---:B------:R-:W-:Y:S01]  /*1060*/  LOP3.LUT R19, R4.reuse, 0x68, RZ, 0xfc, !PT ;  /* 0x0000006804137812 */ /* 0x040fe200078efcff */
[----:B------:R-:W-:Y:S01]  /*1070*/  IMAD.HI.U32 R16, R5, R18, RZ ;  /* 0x0000001205107227 */ /* 0x000fe200078e00ff */
[----:B------:R-:W-:-:S02]  /*1080*/  LOP3.LUT R43, R4, 0x3a, RZ, 0xfc, !PT ;  /* 0x0000003a042b7812 */ /* 0x000fc400078efcff */
[----:B------:R-:W-:Y:S01]  /*1090*/  IABS R20, R19 ;  /* 0x0000001300147213 */ /* 0x000fe20000000000 */
[--C-:B------:R-:W-:Y:S01]  /*10a0*/  @!P6 IMAD.IADD R14, R14, 0x1, -R3.reuse ;  /* 0x000000010e0ee824 */ /* 0x100fe200078e0a03 */
[----:B------:R-:W-:Y:S01]  /*10b0*/  IABS R46, R43 ;  /* 0x0000002b002e7213 */ /* 0x000fe20000000000 */
[--C-:B------:R-:W-:Y:S01]  /*10c0*/  @!P4 IMAD.IADD R12, R12, 0x1, -R3.reuse ;  /* 0x000000010c0cc824 */ /* 0x100fe200078e0a03 */
[----:B------:R-:W-:Y:S01]  /*10d0*/  ISETP.GE.AND P4, PT, R21, RZ, PT ;  /* 0x000000ff1500720c */ /* 0x000fe20003f86270 */
[----:B------:R-:W-:Y:S01]  /*10e0*/  IMAD.MOV R16, RZ, RZ, -R16 ;  /* 0x000000ffff107224 */ /* 0x000fe200078e0a10 */
[----:B------:R-:W-:Y:S01]  /*10f0*/  ISETP.GT.U32.AND P6, PT, R3, R14, PT ;  /* 0x0000000e0300720c */ /* 0x000fe20003fc4070 */
[----:B------:R-:W-:Y:S01]  /*1100*/  @!P3 IMAD.IADD R13, R13, 0x1, -R3 ;  /* 0x000000010d0db824 */ /* 0x000fe200078e0a03 */
[C---:B------:R-:W-:Y:S01]  /*1110*/  ISETP.GT.U32.AND P3, PT, R3.reuse, R12, PT ;  /* 0x0000000c0300720c */ /* 0x040fe20003f64070 */
[----:B------:R-:W-:Y:S01]  /*1120*/  @!P1 IMAD.MOV R11, RZ, RZ, -R11 ;  /* 0x000000ffff0b9224 */ /* 0x000fe200078e0a0b */
[C---:B------:R-:W-:Y:S01]  /*1130*/  ISETP.GT.U32.AND P1, PT, R3.reuse, R15, PT ;  /* 0x0000000f0300720c */ /* 0x040fe20003f24070 */
[----:B------:R-:W-:Y:S01]  /*1140*/  IMAD R16, R3, R16, R18 ;  /* 0x0000001003107224 */ /* 0x000fe200078e0212 */
[C---:B------:R-:W-:Y:S01]  /*1150*/  LOP3.LUT R21, R4.reuse, 0x66, RZ, 0xfc, !PT ;  /* 0x0000006604157812 */ /* 0x040fe200078efcff */
[----:B------:R-:W-:Y:S01]  /*1160*/  @!P2 IMAD.MOV R8, RZ, RZ, -R8 ;  /* 0x000000ffff08a224 */ /* 0x000fe200078e0a08 */
[----:B------:R-:W-:Y:S01]  /*1170*/  ISETP.GE.AND P2, PT, R17, RZ, PT ;  /* 0x000000ff1100720c */ /* 0x000fe20003f46270 */
[----:B------:R-:W-:Y:S01]  /*1180*/  IMAD.HI.U32 R17, R5, R20, RZ ;  /* 0x0000001405117227 */ /* 0x000fe200078e00ff */
[----:B------:R-:W-:-:S02]  /*1190*/  LOP3.LUT R49, R4, 0x38, RZ, 0xfc, !PT ;  /* 0x0000003804317812 */ /* 0x000fc400078efcff */
[----:B------:R-:W-:Y:S01]  /*11a0*/  LOP3.LUT R53, R4, 0x34, RZ, 0xfc, !PT ;  /* 0x0000003404357812 */ /* 0x000fe200078efcff */
[----:B------:R-:W-:Y:S01]  /*11b0*/  @!P6 IMAD.IADD R14, R14, 0x1, -R3 ;  /* 0x000000010e0ee824 */ /* 0x000fe200078e0a03 */
[C---:B------:R-:W-:Y:S01]  /*11c0*/  ISETP.GT.U32.AND P6, PT, R3.reuse, R16, PT ;  /* 0x000000100300720c */ /* 0x040fe20003fc4070 */
[----:B------:R-:W-:Y:S01]  /*11d0*/  @!P5 IMAD.MOV R10, RZ, RZ, -R10 ;  /* 0x000000ffff0ad224 */ /* 0x000fe200078e0a0a */
[----:B------:R-:W-:Y:S01]  /*11e0*/  ISETP.GT.U32.AND P5, PT, R3, R13, PT ;  /* 0x0000000d0300720c */ /* 0x000fe20003fa4070 */
[----:B------:R-:W-:Y:S01]  /*11f0*/  IMAD.MOV R17, RZ, RZ, -R17 ;  /* 0x000000ffff117224 */ /* 0x000fe200078e0a11 */
[----:B------:R-:W-:Y:S01]  /*1200*/  IABS R48, R49 ;  /* 0x0000003100307213 */ /* 0x000fe20000000000 */
[--C-:B------:R-:W-:Y:S01]  /*1210*/  @!P3 IMAD.IADD R12, R12, 0x1, -R3.reuse ;  /* 0x000000010c0cb824 */ /* 0x100fe200078e0a03 */
[----:B------:R-:W-:Y:S01]  /*1220*/  ISETP.GE.AND P3, PT, R22, RZ, PT ;  /* 0x000000ff1600720c */ /* 0x000fe20003f66270 */
[--C-:B------:R-:W-:Y:S01]  /*1230*/  @!P1 IMAD.IADD R15, R15, 0x1, -R3.reuse ;  /* 0x000000010f0f9824 */ /* 0x100fe200078e0a03 */
[----:B------:R-:W-:Y:S01]  /*1240*/  IABS R22, R21 ;  /* 0x0000001500167213 */ /* 0x000fe20000000000 */
[----:B------:R-:W-:Y:S01]  /*1250*/  IMAD R17, R3, R17, R20 ;  /* 0x0000001103117224 */ /* 0x000fe200078e0214 */
[----:B------:R-:W-:Y:S01]  /*1260*/  ISETP.GE.AND P1, PT, R19, RZ, PT ;  /* 0x000000ff1300720c */ /* 0x000fe20003f26270 */
[----:B------:R-:W-:Y:S01]  /*1270*/  @!P2 IMAD.MOV R12, RZ, RZ, -R12 ;  /* 0x000000ffff0ca224 */ /* 0x000fe200078e0a0c */
[----:B------:R-:W-:Y:S01]  /*1280*/  LOP3.LUT R51, R4, 0x36, RZ, 0xfc, !PT ;  /* 0x0000003604337812 */ /* 0x000fe200078efcff */
[--C-:B------:R-:W-:Y:S01]  /*1290*/  @!P6 IMAD.IADD R16, R16, 0x1, -R3.reuse ;  /* 0x000000011010e824 */ /* 0x100fe200078e0a03 */
[----:B------:R-:W-:Y:S01]  /*12a0*/  ISETP.GT.U32.AND P6, PT, R3, R15, PT ;  /* 0x0000000f0300720c */ /* 0x000fe20003fc4070 */
[----:B------:R-:W-:Y:S01]  /*12b0*/  @!P5 IMAD.IADD R13, R13, 0x1, -R3 ;  /* 0x000000010d0dd824 */ /* 0x000fe200078e0a03 */
[----:B------:R-:W-:Y:S01]  /*12c0*/  ISETP.GT.U32.AND P2, PT, R3, R17, PT ;  /* 0x000000110300720c */ /* 0x000fe20003f44070 */
[----:B------:R-:W-:Y:S01]  /*12d0*/  IMAD.HI.U32 R18, R5, R22, RZ ;  /* 0x0000001605127227 */ /* 0x000fe200078e00ff */
[----:B------:R-:W-:-:S02]  /*12e0*/  ISETP.GE.AND P5, PT, R23, RZ, PT ;  /* 0x000000ff1700720c */ /* 0x000fc40003fa6270 */
[C---:B------:R-:W-:Y:S01]  /*12f0*/  LOP3.LUT R23, R4.reuse, 0x64, RZ, 0xfc, !PT ;  /* 0x0000006404177812 */ /* 0x040fe200078efcff */
[----:B------:R-:W-:Y:S01]  /*1300*/  @!P0 IMAD.MOV R13, RZ, RZ, -R13 ;  /* 0x000000ffff0d8224 */ /* 0x000fe200078e0a0d */
[----:B------:R-:W-:Y:S01]  /*1310*/  ISETP.GT.U32.AND P0, PT, R3, R16, PT ;  /* 0x000000100300720c */ /* 0x000fe20003f04070 */
[----:B------:R-:W-:Y:S01]  /*1320*/  IMAD.HI.U32 R20, R5, R26, RZ ;  /* 0x0000001a05147227 */ /* 0x000fe200078e00ff */
[----:B------:R-:W-:Y:S02]  /*1330*/  IABS R24, R23 ;  /* 0x0000001700187213 */ /* 0x000fe40000000000 */
[----:B------:R-:W-:Y:S01]  /*1340*/  IABS R50, R51 ;  /* 0x0000003300327213 */ /* 0x000fe20000000000 */
[--C-:B------:R-:W-:Y:S01]  /*1350*/  @!P6 IMAD.IADD R15, R15, 0x1, -R3.reuse ;  /* 0x000000010f0fe824 */ /* 0x100fe200078e0a03 */
[C---:B------:R-:W-:Y:S01]  /*1360*/  LOP3.LUT R54, R4.reuse, 0x32, RZ, 0xfc, !PT ;  /* 0x0000003204367812 */ /* 0x040fe200078efcff */
[----:B------:R-:W-:Y:S01]  /*1370*/  @!P2 IMAD.IADD R17, R17, 0x1, -R3 ;  /* 0x000000011111a824 */ /* 0x000fe200078e0a03 */
[----:B------:R-:W-:Y:S01]  /*1380*/  ISETP.GE.AND P2, PT, R25, RZ, PT ;  /* 0x000000ff1900720c */ /* 0x000fe20003f46270 */
[----:B------:R-:W-:Y:S01]  /*1390*/  @!P3 IMAD.MOV R15, RZ, RZ, -R15 ;  /* 0x000000ffff0fb224 */ /* 0x000fe200078e0a0f */
[----:B------:R-:W-:Y:S01]  /*13a0*/  LOP3.LUT R25, R4, 0x5e, RZ, 0xfc, !PT ;  /* 0x0000005e04197812 */ /* 0x000fe200078efcff */
[----:B------:R-:W-:Y:S01]  /*13b0*/  IMAD.HI.U32 R19, R5, R24, RZ ;  /* 0x0000001805137227 */ /* 0x000fe200078e00ff */
[----:B------:R-:W-:-:S02]  /*13c0*/  ISETP.GT.U32.AND P3, PT, R3, R17, PT ;  /* 0x000000110300720c */ /* 0x000fc40003f64070 */
[----:B------:R-:W-:Y:S01]  /*13d0*/  LOP3.LUT R55, R4, 0x30, RZ, 0xfc, !PT ;  /* 0x0000003004377812 */ /* 0x000fe200078efcff */
[----:B------:R-:W-:Y:S01]  /*13e0*/  @!P0 IMAD.IADD R16, R16, 0x1, -R3 ;  /* 0x0000000110108824 */ /* 0x000fe200078e0a03 */
[----:B------:R-:W-:Y:S01]  /*13f0*/  ISETP.GE.AND P0, PT, R23, RZ, PT ;  /* 0x000000ff1700720c */ /* 0x000fe20003f06270 */
[----:B------:R-:W-:Y:S01]  /*1400*/  IMAD.MOV R18, RZ, RZ, -R18 ;  /* 0x000000ffff127224 */ /* 0x000fe200078e0a12 */
[C---:B------:R-:W-:Y:S01]  /*1410*/  LOP3.LUT R23, R4.reuse, 0x60, RZ, 0xfc, !PT ;  /* 0x0000006004177812 */ /* 0x040fe200078efcff */
[----:B------:R-:W-:Y:S01]  /*1420*/  IMAD.MOV R19, RZ, RZ, -R19 ;  /* 0x000000ffff137224 */ /* 0x000fe200078e0a13 */
[C---:B------:R-:W-:Y:S01]  /*1430*/  LOP3.LUT R56, R4.reuse, 0x2e, RZ, 0xfc, !PT ;  /* 0x0000002e04387812 */ /* 0x040fe200078efcff */
[----:B------:R-:W-:Y:S01]  /*1440*/  IMAD.MOV R20, RZ, RZ, -R20 ;  /* 0x000000ffff147224 */ /* 0x000fe200078e0a14 */
[----:B------:R-:W-:Y:S01]  /*1450*/  LOP3.LUT R57, R4, 0x2a, RZ, 0xfc, !PT ;  /* 0x0000002a04397812 */ /* 0x000fe200078efcff */
[C---:B------:R-:W-:Y:S01]  /*1460*/  IMAD R18, R3.reuse, R18, R22 ;  /* 0x0000001203127224 */ /* 0x040fe200078e0216 */
[----:B------:R-:W-:Y:S01]  /*1470*/  IABS R22, R23 ;  /* 0x0000001700167213 */ /* 0x000fe20000000000 */
[C---:B------:R-:W-:Y:S01]  /*1480*/  IMAD R19, R3.reuse, R19, R24 ;  /* 0x0000001303137224 */ /* 0x040fe200078e0218 */
[----:B------:R-:W-:Y:S01]  /*1490*/  IABS R52, R56 ;  /* 0x0000003800347213 */ /* 0x000fe20000000000 */
[C---:B------:R-:W-:Y:S01]  /*14a0*/  IMAD R20, R3.reuse, R20, R26 ;  /* 0x0000001403147224 */ /* 0x040fe200078e021a */
[----:B------:R-:W-:Y:S01]  /*14b0*/  ISETP.GT.U32.AND P6, PT, R3, R18, PT ;  /* 0x000000120300720c */ /* 0x000fe20003fc4070 */
[----:B------:R-:W-:Y:S01]  /*14c0*/  @!P4 IMAD.MOV R14, RZ, RZ, -R14 ;  /* 0x000000ffff0ec224 */ /* 0x000fe200078e0a0e */
[----:B------:R-:W-:Y:S01]  /*14d0*/  ISETP.GE.AND P4, PT, R21, RZ, PT ;  /* 0x000000ff1500720c */ /* 0x000fe20003f86270 */
[----:B------:R-:W-:Y:S01]  /*14e0*/  @!P5 IMAD.MOV R16, RZ, RZ, -R16 ;  /* 0x000000ffff10d224 */ /* 0x000fe200078e0a10 */
[----:B------:R-:W-:Y:S01]  /*14f0*/  ISETP.GT.U32.AND P5, PT, R3, R19, PT ;  /* 0x000000130300720c */ /* 0x000fe20003fa4070 */
[----:B------:R-:W-:Y:S01]  /*1500*/  @!P3 IMAD.IADD R17, R17, 0x1, -R3 ;  /* 0x000000011111b824 */ /* 0x000fe200078e0a03 */
[----:B------:R-:W-:Y:S01]  /*1510*/  ISETP.GT.U32.AND P3, PT, R3, R20, PT ;  /* 0x000000140300720c */ /* 0x000fe20003f64070 */
[----:B------:R-:W-:Y:S01]  /*1520*/  IMAD.HI.U32 R21, R5, R22, RZ ;  /* 0x0000001605157227 */ /* 0x000fe200078e00ff */
[----:B------:R-:W-:-:S02]  /*1530*/  IABS R26, R25 ;  /* 0x00000019001a7213 */ /* 0x000fc40000000000 */
[C---:B------:R-:W-:Y:S01]  /*1540*/  LOP3.LUT R59, R4.reuse, 0x1a, RZ, 0xfc, !PT ;  /* 0x0000001a043b7812 */ /* 0x040fe200078efcff */
[----:B------:R-:W-:Y:S01]  /*1550*/  IMAD.MOV R21, RZ, RZ, -R21 ;  /* 0x000000ffff157224 */ /* 0x000fe200078e0a15 */
[----:B------:R-:W-:Y:S01]  /*1560*/  LOP3.LUT R61, R4, 0x18, RZ, 0xfc, !PT ;  /* 0x00000018043d7812 */ /* 0x000fe200078efcff */
[--C-:B------:R-:W-:Y:S01]  /*1570*/  @!P6 IMAD.IADD R18, R18, 0x1, -R3.reuse ;  /* 0x000000011212e824 */ /* 0x100fe200078e0a03 */
[----:B------:R-:W-:Y:S01]  /*1580*/  IABS R66, R59 ;  /* 0x0000003b00427213 */ /* 0x000fe20000000000 */
[----:B------:R-:W-:Y:S01]  /*1590*/  IMAD R21, R3, R21, R22 ;  /* 0x0000001503157224 */ /* 0x000fe200078e0216 */
[----:B------:R-:W-:Y:S01]  /*15a0*/  IABS R68, R61 ;  /* 0x0000003d00447213 */ /* 0x000fe20000000000 */
[--C-:B------:R-:W-:Y:S01]  /*15b0*/  @!P5 IMAD.IADD R19, R19, 0x1, -R3.reuse ;  /* 0x000000011313d824 */ /* 0x100fe200078e0a03 */
[C---:B------:R-:W-:Y:S01]  /*15c0*/  ISETP.GT.U32.AND P6, PT, R3.reuse, R18, PT ;  /* 0x000000120300720c */ /* 0x040fe20003fc4070 */
[----:B------:R-:W-:Y:S01]  /*15d0*/  @!P3 IMAD.IADD R20, R20, 0x1, -R3 ;  /* 0x000000011414b824 */ /* 0x000fe200078e0a03 */
[----:B------:R-:W-:Y:S01]  /*15e0*/  ISETP.GT.U32.AND P5, PT, R3, R21, PT ;  /* 0x000000150300720c */ /* 0x000fe20003fa4070 */
[----:B------:R-:W-:Y:S01]  /*15f0*/  IMAD.HI.U32 R24, R5, R30, RZ ;  /* 0x0000001e05187227 */ /* 0x000fe200078e00ff */
[----:B------:R-:W-:-:S02]  /*1600*/  LOP3.LUT R63, R4, 0x14, RZ, 0xfc, !PT ;  /* 0x00000014043f7812 */ /* 0x000fc400078efcff */
[C---:B------:R-:W-:Y:S01]  /*1610*/  ISETP.GT.U32.AND P3, PT, R3.reuse, R20, PT ;  /* 0x000000140300720c */ /* 0x040fe20003f64070 */
[----:B------:R-:W-:Y:S01]  /*1620*/  @!P1 IMAD.MOV R17, RZ, RZ, -R17 ;  /* 0x000000ffff119224 */ /* 0x000fe200078e0a11 */
[----:B------:R-:W-:Y:S01]  /*1630*/  ISETP.GT.U32.AND P1, PT, R3, R19, PT ;  /* 0x000000130300720c */ /* 0x000fe20003f24070 */
[----:B------:R-:W-:Y:S01]  /*1640*/  IMAD.MOV R24, RZ, RZ, -R24 ;  /* 0x000000ffff187224 */ /* 0x000fe200078e0a18 */
[----:B------:R-:W-:Y:S01]  /*1650*/  IABS R72, R63 ;  /* 0x0000003f00487213 */ /* 0x000fe20000000000 */
[----:B------:R-:W-:Y:S01]  /*1660*/  IMAD.HI.U32 R22, R5, R26, RZ ;  /* 0x0000001a05167227 */ /* 0x000fe200078e00ff */
[C---:B------:R-:W-:Y:S02]  /*1670*/  LOP3.LUT R67, R4.reuse, 0x10, RZ, 0xfc, !PT ;  /* 0x0000001004437812 */ /* 0x040fe400078efcff */
[----:B------:R-:W-:Y:S01]  /*1680*/  LOP3.LUT R65, R4, 0x12, RZ, 0xfc, !PT ;  /* 0x0000001204417812 */ /* 0x000fe200078efcff */
[--C-:B------:R-:W-:Y:S01]  /*1690*/  @!P5 IMAD.IADD R21, R21, 0x1, -R3.reuse ;  /* 0x000000011515d824 */ /* 0x100fe200078e0a03 */
[----:B------:R-:W-:Y:S01]  /*16a0*/  IABS R76, R67 ;  /* 0x00000043004c7213 */ /* 0x000fe20000000000 */
[C---:B------:R-:W-:Y:S01]  /*16b0*/  IMAD R24, R3.reuse, R24, R30 ;  /* 0x0000001803187224 */ /* 0x040fe200078e021e */
[----:B------:R-:W-:Y:S01]  /*16c0*/  IABS R30, R33 ;  /* 0x00000021001e7213 */ /* 0x000fe20000000000 */
[--C-:B------:R-:W-:Y:S01]  /*16d0*/  @!P3 IMAD.IADD R20, R20, 0x1, -R3.reuse ;  /* 0x000000011414b824 */ /* 0x100fe200078e0a03 */
[C---:B------:R-:W-:Y:S01]  /*16e0*/  ISETP.GT.U32.AND P5, PT, R3.reuse, R21, PT ;  /* 0x000000150300720c */ /* 0x040fe20003fa4070 */
[----:B------:R-:W-:Y:S01]  /*16f0*/  IMAD.MOV R22, RZ, RZ, -R22 ;  /* 0x000000ffff167224 */ /* 0x000fe200078e0a16 */
[----:B------:R-:W-:Y:S01]  /*1700*/  LOP3.LUT R69, R4, 0xe, RZ, 0xfc, !PT ;  /* 0x0000000e04457812 */ /* 0x000fe200078efcff */
[----:B------:R-:W-:Y:S01]  /*1710*/  @!P2 IMAD.MOV R20, RZ, RZ, -R20 ;  /* 0x000000ffff14a224 */ /* 0x000fe200078e0a14 */
[C---:B------:R-:W-:Y:S01]  /*1720*/  ISETP.GT.U32.AND P2, PT, R3.reuse, R24, PT ;  /* 0x000000180300720c */ /* 0x040fe20003f44070 */
[----:B------:R-:W-:Y:S01]  /*1730*/  IMAD R22, R3, R22, R26 ;  /* 0x0000001603167224 */ /* 0x000fe200078e021a */
[----:B------:R-:W-:Y:S01]  /*1740*/  IABS R26, R31 ;  /* 0x0000001f001a7213 */ /* 0x000fe20000000000 */
[--C-:B------:R-:W-:Y:S01]  /*1750*/  @!P6 IMAD.IADD R18, R18, 0x1, -R3.reuse ;  /* 0x000000011212e824 */ /* 0x100fe200078e0a03 */
[----:B------:R-:W-:Y:S01]  /*1760*/  ISETP.GE.AND P6, PT, R23, RZ, PT ;  /* 0x000000ff1700720c */ /* 0x000fe20003fc6270 */
[----:B------:R-:W-:Y:S01]  /*1770*/  @!P1 IMAD.IADD R19, R19, 0x1, -R3 ;  /* 0x0000000113139824 */ /* 0x000fe200078e0a03 */
[----:B------:R-:W-:Y:S01]  /*1780*/  ISETP.GT.U32.AND P1, PT, R3, R22, PT ;  /* 0x000000160300720c */ /* 0x000fe20003f24070 */
[----:B------:R-:W-:Y:S01]  /*1790*/  IMAD.HI.U32 R23, R5, R28, RZ ;  /* 0x0000001c05177227 */ /* 0x000fe200078e00ff */
[----:B------:R-:W-:-:S02]  /*17a0*/  IABS R74, R65 ;  /* 0x00000041004a7213 */ /* 0x000fc40000000000 */
[----:B------:R-:W-:Y:S01]  /*17b0*/  IABS R78, R69 ;  /* 0x00000045004e7213 */ /* 0x000fe20000000000 */
[----:B------:R-:W-:Y:S01]  /*17c0*/  @!P4 IMAD.MOV R18, RZ, RZ, -R18 ;  /* 0x000000ffff12c224 */ /* 0x000fe200078e0a12 */
[----:B------:R-:W-:Y:S01]  /*17d0*/  ISETP.GE.AND P4, PT, R25, RZ, PT ;  /* 0x000000ff1900720c */ /* 0x000fe20003f86270 */
[----:B------:R-:W-:Y:S01]  /*17e0*/  @!P5 IMAD.IADD R21, R21, 0x1, -R3 ;  /* 0x000000011515d824 */ /* 0x000fe200078e0a03 */
[----:B------:R-:W-:Y:S01]  /*17f0*/  ISETP.GE.AND P5, PT, R29, RZ, PT ;  /* 0x000000ff1d00720c */ /* 0x000fe20003fa6270 */
[----:B------:R-:W-:Y:S01]  /*1800*/  IMAD.MOV R23, RZ, RZ, -R23 ;  /* 0x000000ffff177224 */ /* 0x000fe200078e0a17 */
[C---:B------:R-:W-:Y:S01]  /*1810*/  LOP3.LUT R29, R4.reuse, 0x56, RZ, 0xfc, !PT ;  /* 0x00000056041d7812 */ /* 0x040fe200078efcff */
[----:B------:R-:W-:Y:S01]  /*1820*/  IMAD.HI.U32 R25, R5, R26, RZ ;  /* 0x0000001a05197227 */ /* 0x000fe200078e00ff */
[C---:B------:R-:W-:Y:S02]  /*1830*/  LOP3.LUT R71, R4.reuse, 0xc, RZ, 0xfc, !PT ;  /* 0x0000000c04477812 */ /* 0x040fe400078efcff */
[----:B------:R-:W-:Y:S01]  /*1840*/  LOP3.LUT R73, R4, 0xa, RZ, 0xfc, !PT ;  /* 0x0000000a04497812 */ /* 0x000fe200078efcff */
[C---:B------:R-:W-:Y:S01]  /*1850*/  IMAD R23, R3.reuse, R23, R28 ;  /* 0x0000001703177224 */ /* 0x040fe200078e021c */
[----:B------:R-:W-:Y:S01]  /*1860*/  IABS R28, R29 ;  /* 0x0000001d001c7213 */ /* 0x000fe20000000000 */
[----:B------:R-:W-:Y:S01]  /*1870*/  @!P2 IMAD.IADD R24, R24, 0x1, -R3 ;  /* 0x000000011818a824 */ /* 0x000fe200078e0a03 */
[----:B------:R-:W-:Y:S01]  /*1880*/  IABS R80, R71 ;  /* 0x0000004700507213 */ /* 0x000fe20000000000 */
[----:B------:R-:W-:Y:S01]  /*1890*/  IMAD.MOV R25, RZ, RZ, -R25 ;  /* 0x000000ffff197224 */ /* 0x000fe200078e0a19 */
[C---:B------:R-:W-:Y:S01]  /*18a0*/  ISETP.GT.U32.AND P3, PT, R3.reuse, R23, PT ;  /* 0x000000170300720c */ /* 0x040fe20003f64070 */
[----:B------:R-:W-:Y:S01]  /*18b0*/  @!P1 IMAD.IADD R22, R22, 0x1, -R3 ;  /* 0x0000000116169824 */ /* 0x000fe200078e0a03 */
[C---:B------:R-:W-:Y:S01]  /*18c0*/  ISETP.GT.U32.AND P2, PT, R3.reuse, R24, PT ;  /* 0x000000180300720c */ /* 0x040fe20003f44070 */
[----:B------:R-:W-:Y:S01]  /*18d0*/  IMAD R25, R3, R25, R26 ;  /* 0x0000001903197224 */ /* 0x000fe200078e021a */
[----:B------:R-:W-:Y:S01]  /*18e0*/  IABS R82, R73 ;  /* 0x0000004900527213 */ /* 0x000fe20000000000 */
[----:B------:R-:W-:Y:S01]  /*18f0*/  IMAD.HI.U32 R26, R5, R28, RZ ;  /* 0x0000001c051a7227 */ /* 0x000fe200078e00ff */
[----:B------:R-:W-:-:S02]  /*1900*/  ISETP.GT.U32.AND P1, PT, R3, R22, PT ;  /* 0x000000160300720c */ /* 0x000fc40003f24070 */
[C---:B------:R-:W-:Y:S01]  /*1910*/  LOP3.LUT R75, R4.reuse, 0x4, RZ, 0xfc, !PT ;  /* 0x00000004044b7812 */ /* 0x040fe200078efcff */
[----:B------:R-:W-:Y:S01]  /*1920*/  @!P6 IMAD.MOV R21, RZ, RZ, -R21 ;  /* 0x000000ffff15e224 */ /* 0x000fe200078e0a15 */
[----:B------:R-:W-:Y:S01]  /*1930*/  ISETP.GT.U32.AND P6, PT, R3, R25, PT ;  /* 0x000000190300720c */ /* 0x000fe20003fc4070 */
[----:B------:R-:W-:Y:S01]  /*1940*/  IMAD.MOV R26, RZ, RZ, -R26 ;  /* 0x000000ffff1a7224 */ /* 0x000fe200078e0a1a */
[----:B------:R-:W-:Y:S01]  /*1950*/  LOP3.LUT R77, R4, 0x2, RZ, 0xfc, !PT ;  /* 0x00000002044d7812 */ /* 0x000fe200078efcff */
[----:B------:R-:W-:Y:S01]  /*1960*/  @!P0 IMAD.MOV R19, RZ, RZ, -R19 ;  /* 0x000000ffff138224 */ /* 0x000fe200078e0a13 */
[----:B------:R-:W-:Y:S01]  /*1970*/  ISETP.GE.AND P0, PT, R27, RZ, PT ;  /* 0x000000ff1b00720c */ /* 0x000fe20003f06270 */
[----:B------:R-:W-:Y:S01]  /*1980*/  IMAD R26, R3, R26, R28 ;  /* 0x0000001a031a7224 */ /* 0x000fe200078e021c */
[----:B------:R-:W-:Y:S01]  /*1990*/  IABS R88, R75 ;  /* 0x0000004b00587213 */ /* 0x000fe20000000000 */
[----:B------:R-:W-:Y:S01]  /*19a0*/  IMAD.HI.U32 R27, R5, R30, RZ ;  /* 0x0000001e051b7227 */ /* 0x000fe200078e00ff */
[----:B------:R-:W-:-:S02]  /*19b0*/  IABS R90, R77 ;  /* 0x0000004d005a7213 */ /* 0x000fc40000000000 */
[----:B------:R-:W-:Y:S01]  /*19c0*/  IABS R92, R4 ;  /* 0x00000004005c7213 */ /* 0x000fe20000000000 */
[----:B------:R-:W-:Y:S01]  /*19d0*/  @!P2 IMAD.IADD R24, R24, 0x1, -R3 ;  /* 0x000000011818a824 */ /* 0x000fe200078e0a03 */
[----:B------:R-:W-:Y:S01]  /*19e0*/  ISETP.GT.U32.AND P2, PT, R3, R26, PT ;  /* 0x0000001a0300720c */ /* 0x000fe20003f44070 */
[----:B------:R-:W-:Y:S02]  /*19f0*/  IMAD.MOV R27, RZ, RZ, -R27 ;  /* 0x000000ffff1b7224 */ /* 0x000fe400078e0a1b */
[--C-:B------:R-:W-:Y:S01]  /*1a00*/  @!P1 IMAD.IADD R22, R22, 0x1, -R3.reuse ;  /* 0x0000000116169824 */ /* 0x100fe200078e0a03 */
[----:B------:R-:W-:Y:S01]  /*1a10*/  ISETP.GE.AND P1, PT, R31, RZ, PT ;  /* 0x000000ff1f00720c */ /* 0x000fe20003f26270 */
[--C-:B------:R-:W-:Y:S01]  /*1a20*/  @!P6 IMAD.IADD R25, R25, 0x1, -R3.reuse ;  /* 0x000000011919e824 */ /* 0x100fe200078e0a03 */
[C---:B------:R-:W-:Y:S01]  /*1a30*/  LOP3.LUT R31, R4.reuse, 0x52, RZ, 0xfc, !PT ;  /* 0x00000052041f7812 */ /* 0x040fe200078efcff */
[C---:B------:R-:W-:Y:S01]  /*1a40*/  IMAD R27, R3.reuse, R27, R30 ;  /* 0x0000001b031b7224 */ /* 0x040fe200078e021e */
[----:B------:R-:W-:Y:S01]  /*1a50*/  LOP3.LUT R30, R4, 0x4e, RZ, 0xfc, !PT ;  /* 0x0000004e041e7812 */ /* 0x000fe200078efcff */
[----:B------:R-:W-:Y:S01]  /*1a60*/  @!P4 IMAD.MOV R22, RZ, RZ, -R22 ;  /* 0x000000ffff16c224 */ /* 0x000fe200078e0a16 */
[----:B------:R-:W-:Y:S01]  /*1a70*/  IABS R32, R31 ;  /* 0x0000001f00207213 */ /* 0x000fe20000000000 */
[----:B------:R-:W-:Y:S01]  /*1a80*/  @!P5 IMAD.MOV R24, RZ, RZ, -R24 ;  /* 0x000000ffff18d224 */ /* 0x000fe200078e0a18 */
[----:B------:R-:W-:Y:S01]  /*1a90*/  ISETP.GT.U32.AND P4, PT, R3, R25, PT ;  /* 0x000000190300720c */ /* 0x000fe20003f84070 */
[--C-:B------:R-:W-:Y:S01]  /*1aa0*/  @!P3 IMAD.IADD R23, R23, 0x1, -R3.reuse ;  /* 0x000000011717b824 */ /* 0x100fe200078e0a03 */
[----:B------:R-:W-:Y:S01]  /*1ab0*/  ISETP.GT.U32.AND P5, PT, R3, R27, PT ;  /* 0x0000001b0300720c */ /* 0x000fe20003fa4070 */
[----:B------:R-:W-:Y:S01]  /*1ac0*/  @!P2 IMAD.IADD R26, R26, 0x1, -R3 ;  /* 0x000000011a1aa824 */ /* 0x000fe200078e0a03 */
[----:B------:R-:W-:Y:S01]  /*1ad0*/  IABS R34, R30 ;  /* 0x0000001e00227213 */ /* 0x000fe20000000000 */
[----:B------:R-:W-:Y:S01]  /*1ae0*/  IMAD.HI.U32 R28, R5, R32, RZ ;  /* 0x00000020051c7227 */ /* 0x000fe200078e00ff */
[----:B------:R-:W-:-:S02]  /*1af0*/  ISETP.GT.U32.AND P3, PT, R3, R23, PT ;  /* 0x000000170300720c */ /* 0x000fc40003f64070 */
[----:B------:R-:W-:Y:S01]  /*1b00*/  ISETP.GT.U32.AND P2, PT, R3, R26, PT ;  /* 0x0000001a0300720c */ /* 0x000fe20003f44070 */
[----:B------:R-:W-:Y:S01]  /*1b10*/  IMAD.MOV R28, RZ, RZ, -R28 ;  /* 0x000000ffff1c7224 */ /* 0x000fe200078e0a1c */
[----:B------:R-:W-:Y:S01]  /*1b20*/  ISETP.GE.AND P6, PT, R33, RZ, PT ;  /* 0x000000ff2100720c */ /* 0x000fe20003fc6270 */
[----:B------:R-:W-:Y:S01]  /*1b30*/  IMAD R2, R2, UR4, RZ ;  /* 0x0000000402027c24 */ /* 0x000fe2000f8e02ff */
[----:B------:R-:W-:Y:S01]  /*1b40*/  ULDC UR4, c[0x0][0x240] ;  /* 0x0000900000047ab9 */ /* 0x000fe20000000800 */
[--C-:B------:R-:W-:Y:S02]  /*1b50*/  @!P4 IMAD.IADD R25, R25, 0x1, -R3.reuse ;  /* 0x000000011919c824 */ /* 0x100fe400078e0a03 */
[----:B------:R-:W-:Y:S02]  /*1b60*/  IMAD R28, R3, R28, R32 ;  /* 0x0000001c031c7224 */ /* 0x000fe400078e0220 */
[----:B------:R-:W-:Y:S02]  /*1b70*/  @!P5 IMAD.IADD R27, R27, 0x1, -R3 ;  /* 0x000000011b1bd824 */ /* 0x000fe400078e0a03 */
[----:B------:R-:W-:Y:S01]  /*1b80*/  @!P1 IMAD.MOV R25, RZ, RZ, -R25 ;  /* 0x000000ffff199224 */ /* 0x000fe200078e0a19 */
[----:B------:R-:W-:Y:S01]  /*1b90*/  ISETP.GT.U32.AND P1, PT, R3, R28, PT ;  /* 0x0000001c0300720c */ /* 0x000fe20003f24070 */
[--C-:B------:R-:W-:Y:S01]  /*1ba0*/  @!P3 IMAD.IADD R23, R23, 0x1, -R3.reuse ;  /* 0x000000011717b824 */ /* 0x100fe200078e0a03 */
[----:B------:R-:W-:Y:S01]  /*1bb0*/  ISETP.GT.U32.AND P5, PT, R3, R27, PT ;  /* 0x0000001b0300720c */ /* 0x000fe20003fa4070 */
[----:B------:R-:W-:Y:S01]  /*1bc0*/  @!P2 IMAD.IADD R26, R26, 0x1, -R3 ;  /* 0x000000011a1aa824 */ /* 0x000fe200078e0a03 */
[----:B------:R-:W-:Y:S01]  /*1bd0*/  ISETP.GE.AND P3, PT, R29, RZ, PT ;  /* 0x000000ff1d00720c */ /* 0x000fe20003f66270 */
[----:B------:R-:W-:Y:S01]  /*1be0*/  @!P0 IMAD.MOV R23, RZ, RZ, -R23 ;  /* 0x000000ffff178224 */ /* 0x000fe200078e0a17 */
[----:B------:R-:W-:Y:S01]  /*1bf0*/  ISETP.GE.AND P2, PT, R30, RZ, PT ;  /* 0x000000ff1e00720c */ /* 0x000fe20003f46270 */
[----:B------:R-:W-:Y:S01]  /*1c00*/  IMAD.HI.U32 R30, R5, R34, RZ ;  /* 0x00000022051e7227 */ /* 0x000fe200078e00ff */
[----:B------:R-:W-:-:S02]  /*1c10*/  LOP3.LUT R29, R4, 0x50, RZ, 0xfc, !PT ;  /* 0x00000050041d7812 */ /* 0x000fc400078efcff */
[----:B------:R-:W-:Y:S01]  /*1c20*/  ISETP.GE.AND P0, PT, R31, RZ, PT ;  /* 0x000000ff1f00720c */ /* 0x000fe20003f06270 */
[----:B------:R-:W-:Y:S01]  /*1c30*/  IMAD.MOV R30, RZ, RZ, -R30 ;  /* 0x000000ffff1e7224 */ /* 0x000fe200078e0a1e */
[----:B------:R-:W-:Y:S01]  /*1c40*/  ISETP.GE.AND P4, PT, R29, RZ, PT ;  /* 0x000000ff1d00720c */ /* 0x000fe20003f86270 */
[--C-:B------:R-:W-:Y:S01]  /*1c50*/  @!P1 IMAD.IADD R28, R28, 0x1, -R3.reuse ;  /* 0x000000011c1c9824 */ /* 0x100fe200078e0a03 */
[----:B------:R-:W-:Y:S01]  /*1c60*/  IABS R29, R29 ;  /* 0x0000001d001d7213 */ /* 0x000fe20000000000 */
[----:B------:R-:W-:Y:S01]  /*1c70*/  @!P5 IMAD.IADD R27, R27, 0x1, -R3 ;  /* 0x000000011b1bd824 */ /* 0x000fe200078e0a03 */
[----:B------:R-:W-:Y:S01]  /*1c80*/  LOP3.LUT R31, R4, 0x4c, RZ, 0xfc, !PT ;  /* 0x0000004c041f7812 */ /* 0x000fe200078efcff */
[C---:B------:R-:W-:Y:S01]  /*1c90*/  IMAD R30, R3.reuse, R30, R34 ;  /* 0x0000001e031e7224 */ /* 0x040fe200078e0222 */
[----:B------:R-:W-:Y:S01]  /*1ca0*/  ISETP.GT.U32.AND P1, PT, R3, R28, PT ;  /* 0x0000001c0300720c */ /* 0x000fe20003f24070 */
[----:B------:R-:W-:Y:S01]  /*1cb0*/  IMAD.MOV.U32 R32, RZ, RZ, R29 ;  /* 0x000000ffff207224 */ /* 0x000fe200078e001d */
[----:B------:R-:W-:Y:S01]  /*1cc0*/  IABS R36, R31 ;  /* 0x0000001f00247213 */ /* 0x000fe20000000000 */
[----:B------:R-:W-:Y:S01]  /*1cd0*/  @!P3 IMAD.MOV R26, RZ, RZ, -R26 ;  /* 0x000000ffff1ab224 */ /* 0x000fe200078e0a1a */
[----:B------:R-:W-:Y:S01]  /*1ce0*/  ISETP.GE.AND P3, PT, R31, RZ, PT ;  /* 0x000000ff1f00720c */ /* 0x000fe20003f66270 */
[----:B------:R-:W-:Y:S01]  /*1cf0*/  @!P6 IMAD.MOV R27, RZ, RZ, -R27 ;  /* 0x000000ffff1be224 */ /* 0x000fe200078e0a1b */
[----:B------:R-:W-:Y:S01]  /*1d00*/  ISETP.GT.U32.AND P6, PT, R3, R30, PT ;  /* 0x0000001e0300720c */ /* 0x000fe20003fc4070 */
[----:B------:R-:W-:Y:S01]  /*1d10*/  IMAD.HI.U32 R29, R5, R32, RZ ;  /* 0x00000020051d7227 */ /* 0x000fe200078e00ff */
[----:B------:R-:W-:-:S03]  /*1d20*/  IABS R34, R35 ;  /* 0x0000002300227213 */ /* 0x000fc60000000000 */
[----:B------:R-:W-:-:S04]  /*1d30*/  IMAD.HI.U32 R31, R5, R36, RZ ;  /* 0x00000024051f7227 */ /* 0x000fc800078e00ff */
[----:B------:R-:W-:Y:S02]  /*1d40*/  IMAD.MOV R29, RZ, RZ, -R29 ;  /* 0x000000ffff1d7224 */ /* 0x000fe400078e0a1d */
[----:B------:R-:W-:Y:S02]  /*1d50*/  IMAD.MOV R31, RZ, RZ, -R31 ;  /* 0x000000ffff1f7224 */ /* 0x000fe400078e0a1f */
[C---:B------:R-:W-:Y:S02]  /*1d60*/  IMAD R29, R3.reuse, R29, R32 ;  /* 0x0000001d031d7224 */ /* 0x040fe400078e0220 */
[C---:B------:R-:W-:Y:S01]  /*1d70*/  IMAD R31, R3.reuse, R31, R36 ;  /* 0x0000001f031f7224 */ /* 0x040fe200078e0224 */
[----:B------:R-:W-:Y:S01]  /*1d80*/  IABS R36, R37 ;  /* 0x0000002500247213 */ /* 0x000fe20000000000 */
[--C-:B------:R-:W-:Y:S01]  /*1d90*/  @!P1 IMAD.IADD R28, R28, 0x1, -R3.reuse ;  /* 0x000000011c1c9824 */ /* 0x100fe200078e0a03 */
[C---:B------:R-:W-:Y:S01]  /*1da0*/  ISETP.GT.U32.AND P5, PT, R3.reuse, R29, PT ;  /* 0x0000001d0300720c */ /* 0x040fe20003fa4070 */
[----:B------:R-:W-:Y:S01]  /*1db0*/  @!P6 IMAD.IADD R30, R30, 0x1, -R3 ;  /* 0x000000011e1ee824 */ /* 0x000fe200078e0a03 */
[----:B------:R-:W-:Y:S01]  /*1dc0*/  ISETP.GT.U32.AND P1, PT, R3, R31, PT ;  /* 0x0000001f0300720c */ /* 0x000fe20003f24070 */
[----:B------:R-:W-:-:S03]  /*1dd0*/  IMAD.HI.U32 R32, R5, R34, RZ ;  /* 0x0000002205207227 */ /* 0x000fc600078e00ff */
[----:B------:R-:W-:Y:S01]  /*1de0*/  ISETP.GT.U32.AND P6, PT, R3, R30, PT ;  /* 0x0000001e0300720c */ /* 0x000fe20003fc4070 */
[----:B------:R-:W-:Y:S02]  /*1df0*/  IMAD.MOV R32, RZ, RZ, -R32 ;  /* 0x000000ffff207224 */ /* 0x000fe400078e0a20 */
[----:B------:R-:W-:-:S04]  /*1e00*/  IMAD.HI.U32 R33, R5, R36, RZ ;  /* 0x0000002405217227 */ /* 0x000fc800078e00ff */
[--C-:B------:R-:W-:Y:S02]  /*1e10*/  @!P5 IMAD.IADD R29, R29, 0x1, -R3.reuse ;  /* 0x000000011d1dd824 */ /* 0x100fe400078e0a03 */
[--C-:B------:R-:W-:Y:S02]  /*1e20*/  @!P1 IMAD.IADD R31, R31, 0x1, -R3.reuse ;  /* 0x000000011f1f9824 */ /* 0x100fe400078e0a03 */
[C---:B------:R-:W-:Y:S01]  /*1e30*/  IMAD R32, R3.reuse, R32, R34 ;  /* 0x0000002003207224 */ /* 0x040fe200078e0222 */
[C---:B------:R-:W-:Y:S01]  /*1e40*/  ISETP.GT.U32.AND P5, PT, R3.reuse, R29, PT ;  /* 0x0000001d0300720c */ /* 0x040fe20003fa4070 */
[----:B------:R-:W-:Y:S01]  /*1e50*/  @!P6 IMAD.IADD R30, R30, 0x1, -R3 ;  /* 0x000000011e1ee824 */ /* 0x000fe200078e0a03 */
[C---:B------:R-:W-:Y:S01]  /*1e60*/  ISETP.GT.U32.AND P1, PT, R3.reuse, R31, PT ;  /* 0x0000001f0300720c */ /* 0x040fe20003f24070 */
[----:B------:R-:W-:Y:S01]  /*1e70*/  @!P0 IMAD.MOV R28, RZ, RZ, -R28 ;  /* 0x000000ffff1c8224 */ /* 0x000fe200078e0a1c */
[----:B------:R-:W-:Y:S01]  /*1e80*/  ISETP.GT.U32.AND P6, PT, R3, R32, PT ;  /* 0x000000200300720c */ /* 0x000fe20003fc4070 */
[----:B------:R-:W-:Y:S01]  /*1e90*/  IMAD.MOV R33, RZ, RZ, -R33 ;  /* 0x000000ffff217224 */ /* 0x000fe200078e0a21 */
[----:B------:R-:W-:Y:S01]  /*1ea0*/  ISETP.GE.AND P0, PT, R35, RZ, PT ;  /* 0x000000ff2300720c */ /* 0x000fe20003f06270 */
[----:B------:R-:W-:Y:S01]  /*1eb0*/  @!P2 IMAD.MOV R30, RZ, RZ, -R30 ;  /* 0x000000ffff1ea224 */ /* 0x000fe200078e0a1e */
[----:B------:R-:W-:Y:S01]  /*1ec0*/  LOP3.LUT R35, R4, 0x44, RZ, 0xfc, !PT ;  /* 0x0000004404237812 */ /* 0x000fe200078efcff */
[----:B------:R-:W-:Y:S01]  /*1ed0*/  IMAD R34, R3, R33, R36 ;  /* 0x0000002103227224 */ /* 0x000fe200078e0224 */
[----:B------:R-:W-:Y:S01]  /*1ee0*/  ISETP.GE.AND P2, PT, R39, RZ, PT ;  /* 0x000000ff2700720c */ /* 0x000fe20003f46270 */
[----:B------:R-:W-:Y:S01]  /*1ef0*/  IMAD.HI.U32 R33, R5, R38, RZ ;  /* 0x0000002605217227 */ /* 0x000fe200078e00ff */
[----:B------:R-:W-:-:S02]  /*1f00*/  IABS R36, R35 ;  /* 0x0000002300247213 */ /* 0x000fc40000000000 */
[C---:B------:R-:W-:Y:S01]  /*1f10*/  LOP3.LUT R39, R4.reuse, 0x40, RZ, 0xfc, !PT ;  /* 0x0000004004277812 */ /* 0x040fe200078efcff */
[--C-:B------:R-:W-:Y:S01]  /*1f20*/  @!P5 IMAD.IADD R29, R29, 0x1, -R3.reuse ;  /* 0x000000011d1dd824 */ /* 0x100fe200078e0a03 */
[----:B------:R-:W-:Y:S01]  /*1f30*/  ISETP.GE.AND P5, PT, R37, RZ, PT ;  /* 0x000000ff2500720c */ /* 0x000fe20003fa6270 */
[--C-:B------:R-:W-:Y:S01]  /*1f40*/  @!P1 IMAD.IADD R31, R31, 0x1, -R3.reuse ;  /* 0x000000011f1f9824 */ /* 0x100fe200078e0a03 */
[----:B------:R-:W-:Y:S01]  /*1f50*/  LOP3.LUT R37, R4, 0x42, RZ, 0xfc, !PT ;  /* 0x0000004204257812 */ /* 0x000fe200078efcff */
[----:B------:R-:W-:Y:S01]  /*1f60*/  @!P6 IMAD.IADD R32, R32, 0x1, -R3 ;  /* 0x000000012020e824 */ /* 0x000fe200078e0a03 */
[----:B------:R-:W-:Y:S01]  /*1f70*/  ISETP.GE.AND P6, PT, R35, RZ, PT ;  /* 0x000000ff2300720c */ /* 0x000fe20003fc6270 */
[----:B------:R-:W-:Y:S01]  /*1f80*/  @!P4 IMAD.MOV R29, RZ, RZ, -R29 ;  /* 0x000000ffff1dc224 */ /* 0x000fe200078e0a1d */
[C---:B------:R-:W-:Y:S01]  /*1f90*/  ISETP.GT.U32.AND P4, PT, R3.reuse, R34, PT ;  /* 0x000000220300720c */ /* 0x040fe20003f84070 */
[----:B------:R-:W-:Y:S01]  /*1fa0*/  @!P3 IMAD.MOV R31, RZ, RZ, -R31 ;  /* 0x000000ffff1fb224 */ /* 0x000fe200078e0a1f */
[----:B------:R-:W-:Y:S01]  /*1fb0*/  ISETP.GT.U32.AND P3, PT, R3, R32, PT ;  /* 0x000000200300720c */ /* 0x000fe20003f64070 */
[----:B------:R-:W-:Y:S01]  /*1fc0*/  IMAD.HI.U32 R35, R5, R36, RZ ;  /* 0x0000002405237227 */ /* 0x000fe200078e00ff */
[----:B------:R-:W-:-:S02]  /*1fd0*/  IABS R42, R39 ;  /* 0x00000027002a7213 */ /* 0x000fc40000000000 */
[----:B------:R-:W-:Y:S01]  /*1fe0*/  IABS R40, R37 ;  /* 0x0000002500287213 */ /* 0x000fe20000000000 */
[----:B------:R-:W-:Y:S02]  /*1ff0*/  IMAD.MOV R35, RZ, RZ, -R35 ;  /* 0x000000ffff237224 */ /* 0x000fe400078e0a23 */
[----:B------:R-:W-:Y:S02]  /*2000*/  IMAD.MOV R33, RZ, RZ, -R33 ;  /* 0x000000ffff217224 */ /* 0x000fe400078e0a21 */
[C---:B------:R-:W-:Y:S02]  /*2010*/  IMAD R35, R3.reuse, R35, R36 ;  /* 0x0000002303237224 */ /* 0x040fe400078e0224 */
[--C-:B------:R-:W-:Y:S02]  /*2020*/  @!P4 IMAD.IADD R34, R34, 0x1, -R3.reuse ;  /* 0x000000012222c824 */ /* 0x100fe400078e0a03 */
[----:B------:R-:W-:Y:S01]  /*2030*/  @!P3 IMAD.IADD R32, R32, 0x1, -R3 ;  /* 0x000000012020b824 */ /* 0x000fe200078e0a03 */
[C---:B------:R-:W-:Y:S01]  /*2040*/  ISETP.GT.U32.AND P3, PT, R3.reuse, R35, PT ;  /* 0x000000230300720c */ /* 0x040fe20003f64070 */
[C---:B------:R-:W-:Y:S01]  /*2050*/  IMAD R33, R3.reuse, R33, R38 ;  /* 0x0000002103217224 */ /* 0x040fe200078e0226 */
[----:B------:R-:W-:Y:S01]  /*2060*/  ISETP.GT.U32.AND P4, PT, R3, R34, PT ;  /* 0x000000220300720c */ /* 0x000fe20003f84070 */
[----:B------:R-:W-:-:S02]  /*2070*/  @!P0 IMAD.MOV R32, RZ, RZ, -R32 ;  /* 0x000000ffff208224 */ /* 0x000fc400078e0a20 */
[----:B------:R-:W-:Y:S01]  /*2080*/  IMAD.HI.U32 R36, R5, R40, RZ ;  /* 0x0000002805247227 */ /* 0x000fe200078e00ff */
[----:B------:R-:W-:-:S03]  /*2090*/  ISETP.GT.U32.AND P1, PT, R3, R33, PT ;  /* 0x000000210300720c */ /* 0x000fc60003f24070 */
[----:B------:R-:W-:-:S04]  /*20a0*/  IMAD.HI.U32 R38, R5, R44, RZ ;  /* 0x0000002c05267227 */ /* 0x000fc800078e00ff */
[--C-:B------:R-:W-:Y:S01]  /*20b0*/  @!P3 IMAD.IADD R35, R35, 0x1, -R3.reuse ;  /* 0x000000012323b824 */ /* 0x100fe200078e0a03 */
[----:B------:R-:W-:Y:S01]  /*20c0*/  ISETP.GE.AND P3, PT, R41, RZ, PT ;  /* 0x000000ff2900720c */ /* 0x000fe20003f66270 */
[----:B------:R-:W-:Y:S01]  /*20d0*/  @!P4 IMAD.IADD R34, R34, 0x1, -R3 ;  /* 0x000000012222c824 */ /* 0x000fe200078e0a03 */
[----:B------:R-:W-:Y:S01]  /*20e0*/  ISETP.GE.AND P4, PT, R37, RZ, PT ;  /* 0x000000ff2500720c */ /* 0x000fe20003f86270 */
[----:B------:R-:W-:Y:S01]  /*20f0*/  IMAD.HI.U32 R37, R5, R42, RZ ;  /* 0x0000002a05257227 */ /* 0x000fe200078e00ff */
[----:B------:R-:W-:-:S03]  /*2100*/  ISETP.GT.U32.AND P0, PT, R3, R35, PT ;  /* 0x000000230300720c */ /* 0x000fc60003f04070 */
[----:B------:R-:W-:Y:S02]  /*2110*/  @!P1 IMAD.IADD R33, R33, 0x1, -R3 ;  /* 0x0000000121219824 */ /* 0x000fe400078e0a03 */
[----:B------:R-:W-:Y:S02]  /*2120*/  IMAD.MOV R37, RZ, RZ, -R37 ;  /* 0x000000ffff257224 */ /* 0x000fe400078e0a25 */
[----:B------:R-:W-:Y:S01]  /*2130*/  IMAD.MOV R36, RZ, RZ, -R36 ;  /* 0x000000ffff247224 */ /* 0x000fe200078e0a24 */
[C---:B------:R-:W-:Y:S01]  /*2140*/  ISETP.GT.U32.AND P1, PT, R3.reuse, R33, PT ;  /* 0x000000210300720c */ /* 0x040fe20003f24070 */
[----:B------:R-:W-:Y:S02]  /*2150*/  IMAD R37, R3, R37, R42 ;  /* 0x0000002503257224 */ /* 0x000fe400078e022a */
[----:B------:R-:W-:Y:S02]  /*2160*/  IMAD.MOV R38, RZ, RZ, -R38 ;  /* 0x000000ffff267224 */ /* 0x000fe400078e0a26 */
[----:B------:R-:W-:Y:S01]  /*2170*/  @!P0 IMAD.IADD R35, R35, 0x1, -R3 ;  /* 0x0000000123238824 */ /* 0x000fe200078e0a03 */
[C---:B------:R-:W-:Y:S01]  /*2180*/  ISETP.GT.U32.AND P0, PT, R3.reuse, R37, PT ;  /* 0x000000250300720c */ /* 0x040fe20003f04070 */
[----:B------:R-:W-:-:S02]  /*2190*/  IMAD R36, R3, R36, R40 ;  /* 0x0000002403247224 */ /* 0x000fc400078e0228 */
[C---:B------:R-:W-:Y:S02]  /*21a0*/  IMAD R38, R3.reuse, R38, R44 ;  /* 0x0000002603267224 */ /* 0x040fe400078e022c */
[----:B------:R-:W-:Y:S01]  /*21b0*/  @!P5 IMAD.MOV R34, RZ, RZ, -R34 ;  /* 0x000000ffff22d224 */ /* 0x000fe200078e0a22 */
[----:B------:R-:W-:Y:S01]  /*21c0*/  ISETP.GT.U32.AND P5, PT, R3, R36, PT ;  /* 0x000000240300720c */ /* 0x000fe20003fa4070 */
[----:B------:R-:W-:Y:S01]  /*21d0*/  @!P1 IMAD.IADD R33, R33, 0x1, -R3 ;  /* 0x0000000121219824 */ /* 0x000fe200078e0a03 */
[----:B------:R-:W-:Y:S01]  /*21e0*/  ISETP.GE.AND P1, PT, R39, RZ, PT ;  /* 0x000000ff2700720c */ /* 0x000fe20003f26270 */
[----:B------:R-:W-:Y:S01]  /*21f0*/  @!P6 IMAD.MOV R35, RZ, RZ, -R35 ;  /* 0x000000ffff23e224 */ /* 0x000fe200078e0a23 */
[----:B------:R-:W-:Y:S01]  /*2200*/  LOP3.LUT R39, R4, 0x3c, RZ, 0xfc, !PT ;  /* 0x0000003c04277812 */ /* 0x000fe200078efcff */
[----:B------:R-:W-:Y:S01]  /*2210*/  @!P2 IMAD.MOV R33, RZ, RZ, -R33 ;  /* 0x000000ffff21a224 */ /* 0x000fe200078e0a21 */
[----:B------:R-:W-:Y:S01]  /*2220*/  ISETP.GT.U32.AND P6, PT, R3, R38, PT ;  /* 0x000000260300720c */ /* 0x000fe20003fc4070 */
[----:B------:R-:W-:Y:S01]  /*2230*/  @!P0 IMAD.IADD R37, R37, 0x1, -R3 ;  /* 0x0000000125258824 */ /* 0x000fe200078e0a03 */
[----:B------:R-:W-:Y:S01]  /*2240*/  IABS R44, R39 ;  /* 0x00000027002c7213 */ /* 0x000fe20000000000 */
[----:B------:R-:W-:Y:S01]  /*2250*/  IMAD.HI.U32 R40, R5, R46, RZ ;  /* 0x0000002e05287227 */ /* 0x000fe200078e00ff */
[----:B------:R-:W-:-:S02]  /*2260*/  ISETP.GE.AND P2, PT, R39, RZ, PT ;  /* 0x000000ff2700720c */ /* 0x000fc40003f46270 */
[----:B------:R-:W-:Y:S01]  /*2270*/  ISETP.GT.U32.AND P0, PT, R3, R37, PT ;  /* 0x000000250300720c */ /* 0x000fe20003f04070 */
[----:B------:R-:W-:-:S04]  /*2280*/  IMAD.HI.U32 R39, R5, R44, RZ ;  /* 0x0000002c05277227 */ /* 0x000fc800078e00ff */
[----:B------:R-:W-:Y:S02]  /*2290*/  IMAD.MOV R39, RZ, RZ, -R39 ;  /* 0x000000ffff277224 */ /* 0x000fe400078e0a27 */
[----:B------:R-:W-:Y:S02]  /*22a0*/  IMAD.MOV R40, RZ, RZ, -R40 ;  /* 0x000000ffff287224 */ /* 0x000fe400078e0a28 */
[C---:B------:R-:W-:Y:S02]  /*22b0*/  IMAD R39, R3.reuse, R39, R44 ;  /* 0x0000002703277224 */ /* 0x040fe400078e022c */
[--C-:B------:R-:W-:Y:S02]  /*22c0*/  @!P5 IMAD.IADD R36, R36, 0x1, -R3.reuse ;  /* 0x000000012424d824 */ /* 0x100fe400078e0a03 */
[----:B------:R-:W-:Y:S01]  /*22d0*/  IMAD R40, R3, R40, R46 ;  /* 0x0000002803287224 */ /* 0x000fe200078e022e */
[----:B------:R-:W-:Y:S01]  /*22e0*/  IABS R46, R53 ;  /* 0x00000035002e7213 */ /* 0x000fe20000000000 */
[--C-:B------:R-:W-:Y:S01]  /*22f0*/  @!P0 IMAD.IADD R37, R37, 0x1, -R3.reuse ;  /* 0x0000000125258824 */ /* 0x100fe200078e0a03 */
[C---:B------:R-:W-:Y:S01]  /*2300*/  ISETP.GT.U32.AND P0, PT, R3.reuse, R39, PT ;  /* 0x000000270300720c */ /* 0x040fe20003f04070 */
[----:B------:R-:W-:Y:S01]  /*2310*/  @!P6 IMAD.IADD R38, R38, 0x1, -R3 ;  /* 0x000000012626e824 */ /* 0x000fe200078e0a03 */
[----:B------:R-:W-:Y:S01]  /*2320*/  ISETP.GT.U32.AND P5, PT, R3, R36, PT ;  /* 0x000000240300720c */ /* 0x000fe20003fa4070 */
[----:B------:R-:W-:Y:S01]  /*2330*/  IMAD.HI.U32 R41, R5, R48, RZ ;  /* 0x0000003005297227 */ /* 0x000fe200078e00ff */
[----:B------:R-:W-:-:S03]  /*2340*/  ISETP.GT.U32.AND P6, PT, R3, R40, PT ;  /* 0x000000280300720c */ /* 0x000fc60003fc4070 */
[----:B------:R-:W-:Y:S02]  /*2350*/  IMAD.MOV R41, RZ, RZ, -R41 ;  /* 0x000000ffff297224 */ /* 0x000fe400078e0a29 */
[----:B------:R-:W-:-:S04]  /*2360*/  IMAD.HI.U32 R42, R5, R50, RZ ;  /* 0x00000032052a7227 */ /* 0x000fc800078e00ff */
[--C-:B------:R-:W-:Y:S01]  /*2370*/  @!P0 IMAD.IADD R39, R39, 0x1, -R3.reuse ;  /* 0x0000000127278824 */ /* 0x100fe200078e0a03 */
[----:B------:R-:W-:Y:S01]  /*2380*/  ISETP.GT.U32.AND P0, PT, R3, R38, PT ;  /* 0x000000260300720c */ /* 0x000fe20003f04070 */
[--C-:B------:R-:W-:Y:S01]  /*2390*/  @!P5 IMAD.IADD R36, R36, 0x1, -R3.reuse ;  /* 0x000000012424d824 */ /* 0x100fe200078e0a03 */
[----:B------:R-:W-:Y:S01]  /*23a0*/  ISETP.GE.AND P5, PT, R43, RZ, PT ;  /* 0x000000ff2b00720c */ /* 0x000fe20003fa6270 */
[----:B------:R-:W-:Y:S01]  /*23b0*/  @!P6 IMAD.IADD R40, R40, 0x1, -R3 ;  /* 0x000000012828e824 */ /* 0x000fe200078e0a03 */
[C---:B------:R-:W-:Y:S01]  /*23c0*/  ISETP.GT.U32.AND P6, PT, R3.reuse, R39, PT ;  /* 0x000000270300720c */ /* 0x040fe20003fc4070 */
[----:B------:R-:W-:Y:S01]  /*23d0*/  IMAD R41, R3, R41, R48 ;  /* 0x0000002903297224 */ /* 0x000fe200078e0230 */
[----:B------:R-:W-:Y:S01]  /*23e0*/  IABS R48, R54 ;  /* 0x0000003600307213 */ /* 0x000fe20000000000 */
[----:B------:R-:W-:-:S04]  /*23f0*/  IMAD.HI.U32 R43, R5, R46, RZ ;  /* 0x0000002e052b7227 */ /* 0x000fc800078e00ff */
[----:B------:R-:W-:Y:S02]  /*2400*/  IMAD.MOV R43, RZ, RZ, -R43 ;  /* 0x000000ffff2b7224 */ /* 0x000fe400078e0a2b */
[----:B------:R-:W-:Y:S01]  /*2410*/  @!P1 IMAD.MOV R37, RZ, RZ, -R37 ;  /* 0x000000ffff259224 */ /* 0x000fe200078e0a25 */
[----:B------:R-:W-:Y:S01]  /*2420*/  ISETP.GT.U32.AND P1, PT, R3, R41, PT ;  /* 0x000000290300720c */ /* 0x000fe20003f24070 */
[----:B------:R-:W-:Y:S02]  /*2430*/  IMAD.MOV R42, RZ, RZ, -R42 ;  /* 0x000000ffff2a7224 */ /* 0x000fe400078e0a2a */
[----:B------:R-:W-:-:S04]  /*2440*/  IMAD.HI.U32 R44, R5, R48, RZ ;  /* 0x00000030052c7227 */ /* 0x000fc800078e00ff */
[C---:B------:R-:W-:Y:S02]  /*2450*/  IMAD R43, R3.reuse, R43, R46 ;  /* 0x0000002b032b7224 */ /* 0x040fe400078e022e */
[----:B------:R-:W-:Y:S01]  /*2460*/  IMAD R42, R3, R42, R50 ;  /* 0x0000002a032a7224 */ /* 0x000fe200078e0232 */
[----:B------:R-:W-:Y:S01]  /*2470*/  IABS R50, R55 ;  /* 0x0000003700327213 */ /* 0x000fe20000000000 */
[----:B------:R-:W-:Y:S02]  /*2480*/  IMAD.MOV R44, RZ, RZ, -R44 ;  /* 0x000000ffff2c7224 */ /* 0x000fe400078e0a2c */
[--C-:B------:R-:W-:Y:S01]  /*2490*/  @!P6 IMAD.IADD R39, R39, 0x1, -R3.reuse ;  /* 0x000000012727e824 */ /* 0x100fe200078e0a03 */
[C---:B------:R-:W-:Y:S01]  /*24a0*/  ISETP.GT.U32.AND P6, PT, R3.reuse, R43, PT ;  /* 0x0000002b0300720c */ /* 0x040fe20003fc4070 */
[----:B------:R-:W-:Y:S01]  /*24b0*/  @!P0 IMAD.IADD R38, R38, 0x1, -R3 ;  /* 0x0000000126268824 */ /* 0x000fe200078e0a03 */
[C---:B------:R-:W-:Y:S01]  /*24c0*/  ISETP.GT.U32.AND P0, PT, R3.reuse, R42, PT ;  /* 0x0000002a0300720c */ /* 0x040fe20003f04070 */
[----:B------:R-:W-:-:S02]  /*24d0*/  IMAD R44, R3, R44, R48 ;  /* 0x0000002c032c7224 */ /* 0x000fc400078e0230 */
[----:B------:R-:W-:Y:S02]  /*24e0*/  @!P1 IMAD.IADD R41, R41, 0x1, -R3 ;  /* 0x0000000129299824 */ /* 0x000fe400078e0a03 */
[----:B------:R-:W-:Y:S01]  /*24f0*/  IMAD.HI.U32 R45, R5, R50, RZ ;  /* 0x00000032052d7227 */ /* 0x000fe200078e00ff */
[----:B------:R-:W-:-:S03]  /*2500*/  ISETP.GT.U32.AND P1, PT, R3, R44, PT ;  /* 0x0000002c0300720c */ /* 0x000fc60003f24070 */
[----:B------:R-:W-:Y:S01]  /*2510*/  @!P4 IMAD.MOV R36, RZ, RZ, -R36 ;  /* 0x000000ffff24c224 */ /* 0x000fe200078e0a24 */
[----:B------:R-:W-:Y:S01]  /*2520*/  ISETP.GT.U32.AND P4, PT, R3, R40, PT ;  /* 0x000000280300720c */ /* 0x000fe20003f84070 */
[--C-:B------:R-:W-:Y:S01]  /*2530*/  @!P6 IMAD.IADD R43, R43, 0x1, -R3.reuse ;  /* 0x000000012b2be824 */ /* 0x100fe200078e0a03 */
[----:B------:R-:W-:Y:S01]  /*2540*/  ISETP.GT.U32.AND P6, PT, R3, R41, PT ;  /* 0x000000290300720c */ /* 0x000fe20003fc4070 */
[----:B------:R-:W-:Y:S01]  /*2550*/  @!P0 IMAD.IADD R42, R42, 0x1, -R3 ;  /* 0x000000012a2a8824 */ /* 0x000fe200078e0a03 */
[----:B------:R-:W-:Y:S01]  /*2560*/  ISETP.GE.AND P0, PT, R51, RZ, PT ;  /* 0x000000ff3300720c */ /* 0x000fe20003f06270 */
[----:B------:R-:W-:Y:S01]  /*2570*/  IMAD.HI.U32 R46, R5, R52, RZ ;  /* 0x00000034052e7227 */ /* 0x000fe200078e00ff */
[----:B------:R-:W-:-:S03]  /*2580*/  LOP3.LUT R51, R4, 0x2c, RZ, 0xfc, !PT ;  /* 0x0000002c04337812 */ /* 0x000fc600078efcff */
[----:B------:R-:W-:Y:S02]  /*2590*/  IMAD.MOV R45, RZ, RZ, -R45 ;  /* 0x000000ffff2d7224 */ /* 0x000fe400078e0a2d */
[----:B------:R-:W-:Y:S02]  /*25a0*/  IMAD.MOV R46, RZ, RZ, -R46 ;  /* 0x000000ffff2e7224 */ /* 0x000fe400078e0a2e */
[C---:B------:R-:W-:Y:S01]  /*25b0*/  IMAD R45, R3.reuse, R45, R50 ;  /* 0x0000002d032d7224 */ /* 0x040fe200078e0232 */
[----:B------:R-:W-:Y:S01]  /*25c0*/  IABS R50, R51 ;  /* 0x0000003300327213 */ /* 0x000fe20000000000 */
[----:B------:R-:W-:Y:S01]  /*25d0*/  @!P1 IMAD.IADD R44, R44, 0x1, -R3 ;  /* 0x000000012c2c9824 */ /* 0x000fe200078e0a03 */
[C---:B------:R-:W-:Y:S01]  /*25e0*/  ISETP.GT.U32.AND P1, PT, R3.reuse, R42, PT ;  /* 0x0000002a0300720c */ /* 0x040fe20003f24070 */
[----:B------:R-:W-:Y:S01]  /*25f0*/  @!P3 IMAD.MOV R38, RZ, RZ, -R38 ;  /* 0x000000ffff26b224 */ /* 0x000fe200078e0a26 */
[C---:B------:R-:W-:Y:S01]  /*2600*/  ISETP.GT.U32.AND P3, PT, R3.reuse, R43, PT ;  /* 0x0000002b0300720c */ /* 0x040fe20003f64070 */
[----:B------:R-:W-:Y:S01]  /*2610*/  IMAD R46, R3, R46, R52 ;  /* 0x0000002e032e7224 */ /* 0x000fe200078e0234 */
[----:B------:R-:W-:Y:S01]  /*2620*/  IABS R52, R57 ;  /* 0x0000003900347213 */ /* 0x000fe20000000000 */
[----:B------:R-:W-:-:S04]  /*2630*/  IMAD.HI.U32 R48, R5, R50, RZ ;  /* 0x0000003205307227 */ /* 0x000fc800078e00ff */
[--C-:B------:R-:W-:Y:S01]  /*2640*/  @!P4 IMAD.IADD R40, R40, 0x1, -R3.reuse ;  /* 0x000000012828c824 */ /* 0x100fe200078e0a03 */
[----:B------:R-:W-:Y:S01]  /*2650*/  ISETP.GE.AND P4, PT, R49, RZ, PT ;  /* 0x000000ff3100720c */ /* 0x000fe20003f86270 */
[----:B------:R-:W-:Y:S01]  /*2660*/  @!P6 IMAD.IADD R41, R41, 0x1, -R3 ;  /* 0x000000012929e824 */ /* 0x000fe200078e0a03 */
[----:B------:R-:W-:Y:S01]  /*2670*/  ISETP.GE.AND P6, PT, R53, RZ, PT ;  /* 0x000000ff3500720c */ /* 0x000fe20003fc6270 */
[----:B------:R-:W-:Y:S01]  /*2680*/  IMAD.MOV R48, RZ, RZ, -R48 ;  /* 0x000000ffff307224 */ /* 0x000fe200078e0a30 */
[----:B------:R-:W-:Y:S01]  /*2690*/  LOP3.LUT R53, R4, 0x28, RZ, 0xfc, !PT ;  /* 0x0000002804357812 */ /* 0x000fe200078efcff */
[----:B------:R-:W-:-:S04]  /*26a0*/  IMAD.HI.U32 R49, R5, R52, RZ ;  /* 0x0000003405317227 */ /* 0x000fc800078e00ff */
[----:B------:R-:W-:Y:S01]  /*26b0*/  @!P2 IMAD.MOV R39, RZ, RZ, -R39 ;  /* 0x000000ffff27a224 */ /* 0x000fe200078e0a27 */
[C---:B------:R-:W-:Y:S01]  /*26c0*/  ISETP.GT.U32.AND P2, PT, R3.reuse, R44, PT ;  /* 0x0000002c0300720c */ /* 0x040fe20003f44070 */
[----:B------:R-:W-:Y:S01]  /*26d0*/  @!P1 IMAD.IADD R42, R42, 0x1, -R3 ;  /* 0x000000012a2a9824 */ /* 0x000fe200078e0a03 */
[C---:B------:R-:W-:Y:S01]  /*26e0*/  ISETP.GT.U32.AND P1, PT, R3.reuse, R46, PT ;  /* 0x0000002e0300720c */ /* 0x040fe20003f24070 */
[----:B------:R-:W-:Y:S02]  /*26f0*/  IMAD R48, R3, R48, R50 ;  /* 0x0000003003307224 */ /* 0x000fe400078e0232 */
[----:B------:R-:W-:Y:S02]  /*2700*/  IMAD.MOV R49, RZ, RZ, -R49 ;  /* 0x000000ffff317224 */ /* 0x000fe400078e0a31 */
[----:B------:R-:W-:Y:S01]  /*2710*/  @!P3 IMAD.IADD R43, R43, 0x1, -R3 ;  /* 0x000000012b2bb824 */ /* 0x000fe200078e0a03 */
[----:B------:R-:W-:Y:S01]  /*2720*/  ISETP.GE.AND P3, PT, R54, RZ, PT ;  /* 0x000000ff3600720c */ /* 0x000fe20003f66270 */
[C---:B------:R-:W-:Y:S01]  /*2730*/  IMAD R50, R3.reuse, R49, R52 ;  /* 0x0000003103327224 */ /* 0x040fe200078e0234 */
[----:B------:R-:W-:Y:S01]  /*2740*/  IABS R52, R53 ;  /* 0x0000003500347213 */ /* 0x000fe20000000000 */
[----:B------:R-:W-:Y:S01]  /*2750*/  @!P0 IMAD.MOV R42, RZ, RZ, -R42 ;  /* 0x000000ffff2a8224 */ /* 0x000fe200078e0a2a */
[C---:B------:R-:W-:Y:S01]  /*2760*/  ISETP.GT.U32.AND P0, PT, R3.reuse, R48, PT ;  /* 0x000000300300720c */ /* 0x040fe20003f04070 */
[----:B------:R-:W-:Y:S01]  /*2770*/  @!P5 IMAD.MOV R40, RZ, RZ, -R40 ;  /* 0x000000ffff28d224 */ /* 0x000fe200078e0a28 */
[C---:B------:R-:W-:Y:S01]  /*2780*/  ISETP.GT.U32.AND P5, PT, R3.reuse, R45, PT ;  /* 0x0000002d0300720c */ /* 0x040fe20003fa4070 */
[----:B------:R-:W-:Y:S01]  /*2790*/  @!P6 IMAD.MOV R43, RZ, RZ, -R43 ;  /* 0x000000ffff2be224 */ /* 0x000fe200078e0a2b */
[----:B------:R-:W-:Y:S01]  /*27a0*/  ISETP.GT.U32.AND P6, PT, R3, R50, PT ;  /* 0x000000320300720c */ /* 0x000fe20003fc4070 */
[----:B------:R-:W-:Y:S01]  /*27b0*/  @!P2 IMAD.IADD R44, R44, 0x1, -R3 ;  /* 0x000000012c2ca824 */ /* 0x000fe200078e0a03 */
[----:B------:R-:W-:Y:S01]  /*27c0*/  ISETP.GE.AND P2, PT, R55, RZ, PT ;  /* 0x000000ff3700720c */ /* 0x000fe20003f46270 */
[----:B------:R-:W-:Y:S01]  /*27d0*/  IMAD.HI.U32 R49, R5, R52, RZ ;  /* 0x0000003405317227 */ /* 0x000fe200078e00ff */
[----:B------:R-:W-:-:S03]  /*27e0*/  LOP3.LUT R55, R4, 0x20, RZ, 0xfc, !PT ;  /* 0x0000002004377812 */ /* 0x000fc600078efcff */
[----:B------:R-:W-:Y:S01]  /*27f0*/  @!P3 IMAD.MOV R44, RZ, RZ, -R44 ;  /* 0x000000ffff2cb224 */ /* 0x000fe200078e0a2c */
[----:B------:R-:W-:Y:S01]  /*2800*/  ISETP.GE.AND P3, PT, R51, RZ, PT ;  /* 0x000000ff3300720c */ /* 0x000fe20003f66270 */
[--C-:B------:R-:W-:Y:S01]  /*2810*/  @!P0 IMAD.IADD R48, R48, 0x1, -R3.reuse ;  /* 0x0000000130308824 */ /* 0x100fe200078e0a03 */
[----:B------:R-:W-:Y:S01]  /*2820*/  LOP3.LUT R51, R4, 0x26, RZ, 0xfc, !PT ;  /* 0x0000002604337812 */ /* 0x000fe200078efcff */
[--C-:B------:R-:W-:Y:S01]  /*2830*/  @!P5 IMAD.IADD R45, R45, 0x1, -R3.reuse ;  /* 0x000000012d2dd824 */ /* 0x100fe200078e0a03 */
[----:B------:R-:W-:Y:S01]  /*2840*/  ISETP.GE.AND P5, PT, R56, RZ, PT ;  /* 0x000000ff3800720c */ /* 0x000fe20003fa6270 */
[----:B------:R-:W-:Y:S01]  /*2850*/  @!P6 IMAD.IADD R50, R50, 0x1, -R3 ;  /* 0x000000013232e824 */ /* 0x000fe200078e0a03 */
[C---:B------:R-:W-:Y:S01]  /*2860*/  ISETP.GT.U32.AND P6, PT, R3.reuse, R48, PT ;  /* 0x000000300300720c */ /* 0x040fe20003fc4070 */
[----:B------:R-:W-:Y:S01]  /*2870*/  IMAD.MOV R49, RZ, RZ, -R49 ;  /* 0x000000ffff317224 */ /* 0x000fe200078e0a31 */
[----:B------:R-:W-:Y:S01]  /*2880*/  IABS R54, R51 ;  /* 0x0000003300367213 */ /* 0x000fe20000000000 */
[----:B------:R-:W-:Y:S01]  /*2890*/  @!P1 IMAD.IADD R46, R46, 0x1, -R3 ;  /* 0x000000012e2e9824 */ /* 0x000fe200078e0a03 */
[C---:B------:R-:W-:Y:S01]  /*28a0*/  ISETP.GT.U32.AND P1, PT, R3.reuse, R45, PT ;  /* 0x0000002d0300720c */ /* 0x040fe20003f24070 */
[----:B------:R-:W-:Y:S01]  /*28b0*/  IMAD R52, R3, R49, R52 ;  /* 0x0000003103347224 */ /* 0x000fe200078e0234 */
[----:B------:R-:W-:Y:S01]  /*28c0*/  ISETP.GE.AND P0, PT, R51, RZ, PT ;  /* 0x000000ff3300720c */ /* 0x000fe20003f06270 */
[----:B------:R-:W-:Y:S01]  /*28d0*/  IMAD.HI.U32 R49, R5, R54, RZ ;  /* 0x0000003605317227 */ /* 0x000fe200078e00ff */
[----:B------:R-:W-:-:S02]  /*28e0*/  LOP3.LUT R51, R4, 0x24, RZ, 0xfc, !PT ;  /* 0x0000002404337812 */ /* 0x000fc400078efcff */
[----:B------:R-:W-:Y:S01]  /*28f0*/  IABS R60, R55 ;  /* 0x00000037003c7213 */ /* 0x000fe20000000000 */
[----:B------:R-:W-:Y:S01]  /*2900*/  IMAD.MOV R49, RZ, RZ, -R49 ;  /* 0x000000ffff317224 */ /* 0x000fe200078e0a31 */
[----:B------:R-:W-:Y:S01]  /*2910*/  IABS R56, R51 ;  /* 0x0000003300387213 */ /* 0x000fe20000000000 */
[----:B------:R-:W-:Y:S01]  /*2920*/  @!P6 IMAD.IADD R48, R48, 0x1, -R3 ;  /* 0x000000013030e824 */ /* 0x000fe200078e0a03 */
[C---:B------:R-:W-:Y:S01]  /*2930*/  ISETP.GT.U32.AND P6, PT, R3.reuse, R52, PT ;  /* 0x000000340300720c */ /* 0x040fe20003fc4070 */
[C---:B------:R-:W-:Y:S02]  /*2940*/  IMAD R54, R3.reuse, R49, R54 ;  /* 0x0000003103367224 */ /* 0x040fe400078e0236 */
[----:B------:R-:W-:Y:S01]  /*2950*/  @!P4 IMAD.MOV R41, RZ, RZ, -R41 ;  /* 0x000000ffff29c224 */ /* 0x000fe200078e0a29 */
[----:B------:R-:W-:Y:S01]  /*2960*/  ISETP.GT.U32.AND P4, PT, R3, R46, PT ;  /* 0x0000002e0300720c */ /* 0x000fe20003f84070 */
[----:B------:R-:W-:Y:S01]  /*2970*/  @!P1 IMAD.IADD R45, R45, 0x1, -R3 ;  /* 0x000000012d2d9824 */ /* 0x000fe200078e0a03 */
[----:B------:R-:W-:Y:S01]  /*2980*/  ISETP.GE.AND P1, PT, R57, RZ, PT ;  /* 0x000000ff3900720c */ /* 0x000fe20003f26270 */
[----:B------:R-:W-:Y:S01]  /*2990*/  @!P3 IMAD.MOV R48, RZ, RZ, -R48 ;  /* 0x000000ffff30b224 */ /* 0x000fe200078e0a30 */
[C---:B------:R-:W-:Y:S01]  /*29a0*/  ISETP.GT.U32.AND P3, PT, R3.reuse, R54, PT ;  /* 0x000000360300720c */ /* 0x040fe20003f64070 */
[----:B------:R-:W-:Y:S01]  /*29b0*/  @!P2 IMAD.MOV R45, RZ, RZ, -R45 ;  /* 0x000000ffff2da224 */ /* 0x000fe200078e0a2d */
[----:B------:R-:W-:Y:S01]  /*29c0*/  ISETP.GT.U32.AND P2, PT, R3, R50, PT ;  /* 0x000000320300720c */ /* 0x000fe20003f44070 */
[----:B------:R-:W-:Y:S01]  /*29d0*/  IMAD.HI.U32 R49, R5, R56, RZ ;  /* 0x0000003805317227 */ /* 0x000fe200078e00ff */
[----:B------:R-:W-:-:S03]  /*29e0*/  LOP3.LUT R57, R4, 0x1e, RZ, 0xfc, !PT ;  /* 0x0000001e04397812 */ /* 0x000fc600078efcff */
[--C-:B------:R-:W-:Y:S01]  /*29f0*/  @!P6 IMAD.IADD R52, R52, 0x1, -R3.reuse ;  /* 0x000000013434e824 */ /* 0x100fe200078e0a03 */
[----:B------:R-:W-:Y:S01]  /*2a00*/  IABS R62, R57 ;  /* 0x00000039003e7213 */ /* 0x000fe20000000000 */
[--C-:B------:R-:W-:Y:S01]  /*2a10*/  @!P4 IMAD.IADD R46, R46, 0x1, -R3.reuse ;  /* 0x000000012e2ec824 */ /* 0x100fe200078e0a03 */
[----:B------:R-:W-:Y:S01]  /*2a20*/  ISETP.GE.AND P4, PT, R53, RZ, PT ;  /* 0x000000ff3500720c */ /* 0x000fe20003f86270 */
[----:B------:R-:W-:Y:S01]  /*2a30*/  IMAD R203, R203, R197, RZ ;  /* 0x000000c5cbcb7224 */ /* 0x000fe200078e02ff */
[----:B------:R-:W-:Y:S01]  /*2a40*/  LOP3.LUT R53, R4, 0x22, RZ, 0xfc, !PT ;  /* 0x0000002204357812 */ /* 0x000fe200078efcff */
[--C-:B------:R-:W-:Y:S01]  /*2a50*/  @!P3 IMAD.IADD R54, R54, 0x1, -R3.reuse ;  /* 0x000000013636b824 */ /* 0x100fe200078e0a03 */
[----:B------:R-:W-:Y:S01]  /*2a60*/  ISETP.GT.U32.AND P6, PT, R3, R52, PT ;  /* 0x000000340300720c */ /* 0x000fe20003fc4070 */
[----:B------:R-:W-:Y:S01]  /*2a70*/  @!P2 IMAD.IADD R50, R50, 0x1, -R3 ;  /* 0x000000013232a824 */ /* 0x000fe200078e0a03 */
[----:B------:R-:W-:Y:S01]  /*2a80*/  ISETP.GE.AND P2, PT, R53, RZ, PT ;  /* 0x000000ff3500720c */ /* 0x000fe20003f46270 */
[----:B------:R-:W-:Y:S01]  /*2a90*/  @!P5 IMAD.MOV R46, RZ, RZ, -R46 ;  /* 0x000000ffff2ed224 */ /* 0x000fe200078e0a2e */
[----:B------:R-:W-:Y:S01]  /*2aa0*/  IABS R58, R53 ;  /* 0x00000035003a7213 */ /* 0x000fe20000000000 */
[----:B------:R-:W-:Y:S01]  /*2ab0*/  IMAD.MOV R53, RZ, RZ, -R49 ;  /* 0x000000ffff357224 */ /* 0x000fe200078e0a31 */
[----:B------:R-:W-:Y:S01]  /*2ac0*/  ISETP.GT.U32.AND P3, PT, R3, R54, PT ;  /* 0x000000360300720c */ /* 0x000fe20003f64070 */
[----:B------:R-:W-:Y:S01]  /*2ad0*/  IMAD.HI.U32 R49, R5, R60, RZ ;  /* 0x0000003c05317227 */ /* 0x000fe200078e00ff */
[----:B------:R-:W-:-:S03]  /*2ae0*/  ISETP.GE.AND P5, PT, R51, RZ, PT ;  /* 0x000000ff3300720c */ /* 0x000fc60003fa6270 */
[----:B------:R-:W-:Y:S02]  /*2af0*/  IMAD R56, R3, R53, R56 ;  /* 0x0000003503387224 */ /* 0x000fe400078e0238 */
[----:B------:R-:W-:Y:S02]  /*2b00*/  IMAD.MOV R53, RZ, RZ, -R49 ;  /* 0x000000ffff357224 */ /* 0x000fe400078e0a31 */
[----:B------:R-:W-:-:S04]  /*2b10*/  IMAD.HI.U32 R51, R5, R58, RZ ;  /* 0x0000003a05337227 */ /* 0x000fc800078e00ff */
[C---:B------:R-:W-:Y:S02]  /*2b20*/  IMAD R60, R3.reuse, R53, R60 ;  /* 0x00000035033c7224 */ /* 0x040fe400078e023c */
[--C-:B------:R-:W-:Y:S02]  /*2b30*/  @!P3 IMAD.IADD R54, R54, 0x1, -R3.reuse ;  /* 0x000000013636b824 */ /* 0x100fe400078e0a03 */
[----:B------:R-:W-:Y:S01]  /*2b40*/  @!P6 IMAD.IADD R52, R52, 0x1, -R3 ;  /* 0x000000013434e824 */ /* 0x000fe200078e0a03 */
[C---:B------:R-:W-:Y:S01]  /*2b50*/  ISETP.GT.U32.AND P3, PT, R3.reuse, R60, PT ;  /* 0x0000003c0300720c */ /* 0x040fe20003f64070 */
[----:B------:R-:W-:Y:S01]  /*2b60*/  IMAD.MOV R51, RZ, RZ, -R51 ;  /* 0x000000ffff337224 */ /* 0x000fe200078e0a33 */
[----:B------:R-:W-:Y:S01]  /*2b70*/  ISETP.GT.U32.AND P6, PT, R3, R56, PT ;  /* 0x000000380300720c */ /* 0x000fe20003fc4070 */
[----:B------:R-:W-:-:S04]  /*2b80*/  IMAD.HI.U32 R49, R5, R62, RZ ;  /* 0x0000003e05317227 */ /* 0x000fc800078e00ff */
[----:B------:R-:W-:Y:S02]  /*2b90*/  IMAD R58, R3, R51, R58 ;  /* 0x00000033033a7224 */ /* 0x000fe400078e023a */
[----:B------:R-:W-:Y:S02]  /*2ba0*/  IMAD.MOV R49, RZ, RZ, -R49 ;  /* 0x000000ffff317224 */ /* 0x000fe400078e0a31 */
[----:B------:R-:W-:-:S04]  /*2bb0*/  IMAD.HI.U32 R51, R5, R66, RZ ;  /* 0x0000004205337227 */ /* 0x000fc800078e00ff */
[----:B------:R-:W-:Y:S02]  /*2bc0*/  @!P3 IMAD.IADD R60, R60, 0x1, -R3 ;  /* 0x000000013c3cb824 */ /* 0x000fe400078e0a03 */
[C---:B------:R-:W-:Y:S02]  /*2bd0*/  IMAD R62, R3.reuse, R49, R62 ;  /* 0x00000031033e7224 */ /* 0x040fe400078e023e */
[----:B------:R-:W-:Y:S01]  /*2be0*/  IMAD.MOV R51, RZ, RZ, -R51 ;  /* 0x000000ffff337224 */ /* 0x000fe200078e0a33 */
[C---:B------:R-:W-:Y:S01]  /*2bf0*/  ISETP.GT.U32.AND P3, PT, R3.reuse, R60, PT ;  /* 0x0000003c0300720c */ /* 0x040fe20003f64070 */
[----:B------:R-:W-:Y:S01]  /*2c00*/  @!P4 IMAD.MOV R52, RZ, RZ, -R52 ;  /* 0x000000ffff34c224 */ /* 0x000fe200078e0a34 */
[C---:B------:R-:W-:Y:S01]  /*2c10*/  ISETP.GT.U32.AND P4, PT, R3.reuse, R58, PT ;  /* 0x0000003a0300720c */ /* 0x040fe20003f84070 */
[----:B------:R-:W-:Y:S01]  /*2c20*/  @!P0 IMAD.MOV R54, RZ, RZ, -R54 ;  /* 0x000000ffff368224 */ /* 0x000fe200078e0a36 */
[----:B------:R-:W-:Y:S01]  /*2c30*/  ISETP.GT.U32.AND P0, PT, R3, R62, PT ;  /* 0x0000003e0300720c */ /* 0x000fe20003f04070 */
[----:B------:R-:W-:-:S02]  /*2c40*/  @!P6 IMAD.IADD R56, R56, 0x1, -R3 ;  /* 0x000000013838e824 */ /* 0x000fc400078e0a03 */
[C---:B------:R-:W-:Y:S02]  /*2c50*/  IMAD R66, R3.reuse, R51, R66 ;  /* 0x0000003303427224 */ /* 0x040fe400078e0242 */
[----:B------:R-:W-:Y:S01]  /*2c60*/  @!P1 IMAD.MOV R50, RZ, RZ, -R50 ;  /* 0x000000ffff329224 */ /* 0x000fe200078e0a32 */
[----:B------:R-:W-:Y:S01]  /*2c70*/  ISETP.GT.U32.AND P6, PT, R3, R56, PT ;  /* 0x000000380300720c */ /* 0x000fe20003fc4070 */
[----:B------:R-:W-:Y:S01]  /*2c80*/  IMAD.HI.U32 R53, R5, R68, RZ ;  /* 0x0000004405357227 */ /* 0x000fe200078e00ff */
[----:B------:R-:W-:Y:S02]  /*2c90*/  ISETP.GE.AND P1, PT, R55, RZ, PT ;  /* 0x000000ff3700720c */ /* 0x000fe40003f26270 */
[----:B------:R-:W-:Y:S01]  /*2ca0*/  LOP3.LUT R55, R4, 0x1c, RZ, 0xfc, !PT ;  /* 0x0000001c04377812 */ /* 0x000fe200078efcff */
[--C-:B------:R-:W-:Y:S01]  /*2cb0*/  @!P3 IMAD.IADD R60, R60, 0x1, -R3.reuse ;  /* 0x000000013c3cb824 */ /* 0x100fe200078e0a03 */
[----:B------:R-:W-:Y:S01]  /*2cc0*/  ISETP.GT.U32.AND P3, PT, R3, R66, PT ;  /* 0x000000420300720c */ /* 0x000fe20003f64070 */
[--C-:B------:R-:W-:Y:S01]  /*2cd0*/  @!P4 IMAD.IADD R58, R58, 0x1, -R3.reuse ;  /* 0x000000013a3ac824 */ /* 0x100fe200078e0a03 */
[----:B------:R-:W-:Y:S01]  /*2ce0*/  IABS R64, R55 ;  /* 0x0000003700407213 */ /* 0x000fe20000000000 */
[----:B------:R-:W-:-:S02]  /*2cf0*/  @!P0 IMAD.IADD R62, R62, 0x1, -R3 ;  /* 0x000000013e3e8824 */ /* 0x000fc400078e0a03 */
[----:B------:R-:W-:Y:S01]  /*2d00*/  IMAD.MOV R53, RZ, RZ, -R53 ;  /* 0x000000ffff357224 */ /* 0x000fe200078e0a35 */
[C---:B------:R-:W-:Y:S01]  /*2d10*/  ISETP.GT.U32.AND P4, PT, R3.reuse, R58, PT ;  /* 0x0000003a0300720c */ /* 0x040fe20003f84070 */
[--C-:B------:R-:W-:Y:S01]  /*2d20*/  @!P6 IMAD.IADD R56, R56, 0x1, -R3.reuse ;  /* 0x000000013838e824 */ /* 0x100fe200078e0a03 */
[----:B------:R-:W-:Y:S01]  /*2d30*/  ISETP.GT.U32.AND P0, PT, R3, R62, PT ;  /* 0x0000003e0300720c */ /* 0x000fe20003f04070 */
[----:B------:R-:W-:Y:S01]  /*2d40*/  IMAD.HI.U32 R49, R5, R64, RZ ;  /* 0x0000004005317227 */ /* 0x000fe200078e00ff */
[----:B------:R-:W-:Y:S02]  /*2d50*/  ISETP.GE.AND P6, PT, R57, RZ, PT ;  /* 0x000000ff3900720c */ /* 0x000fe40003fc6270 */
[----:B------:R-:W-:Y:S01]  /*2d60*/  LOP3.LUT R57, R4, 0x16, RZ, 0xfc, !PT ;  /* 0x0000001604397812 */ /* 0x000fe200078efcff */
[----:B------:R-:W-:Y:S02]  /*2d70*/  @!P3 IMAD.IADD R66, R66, 0x1, -R3 ;  /* 0x000000014242b824 */ /* 0x000fe400078e0a03 */
[----:B------:R-:W-:Y:S01]  /*2d80*/  @!P5 IMAD.MOV R56, RZ, RZ, -R56 ;  /* 0x000000ffff38d224 */ /* 0x000fe200078e0a38 */
[----:B------:R-:W-:Y:S01]  /*2d90*/  IABS R70, R57 ;  /* 0x0000003900467213 */ /* 0x000fe20000000000 */
[----:B------:R-:W-:Y:S01]  /*2da0*/  IMAD.MOV R49, RZ, RZ, -R49 ;  /* 0x000000ffff317224 */ /* 0x000fe200078e0a31 */
[----:B------:R-:W-:Y:S01]  /*2db0*/  ISETP.GT.U32.AND P5, PT, R3, R66, PT ;  /* 0x000000420300720c */ /* 0x000fe20003fa4070 */
[----:B------:R-:W-:-:S04]  /*2dc0*/  IMAD.HI.U32 R51, R5, R72, RZ ;  /* 0x0000004805337227 */ /* 0x000fc800078e00ff */
[C---:B------:R-:W-:Y:S02]  /*2dd0*/  IMAD R64, R3.reuse, R49, R64 ;  /* 0x0000003103407224 */ /* 0x040fe400078e0240 */
[----:B------:R-:W-:Y:S02]  /*2de0*/  IMAD R68, R3, R53, R68 ;  /* 0x0000003503447224 */ /* 0x000fe400078e0244 */
[----:B------:R-:W-:Y:S02]  /*2df0*/  IMAD.MOV R51, RZ, RZ, -R51 ;  /* 0x000000ffff337224 */ /* 0x000fe400078e0a33 */
[----:B------:R-:W-:-:S04]  /*2e00*/  IMAD.HI.U32 R49, R5, R70, RZ ;  /* 0x0000004605317227 */ /* 0x000fc800078e00ff */
[--C-:B------:R-:W-:Y:S01]  /*2e10*/  @!P4 IMAD.IADD R58, R58, 0x1, -R3.reuse ;  /* 0x000000013a3ac824 */ /* 0x100fe200078e0a03 */
[C---:B------:R-:W-:Y:S01]  /*2e20*/  ISETP.GT.U32.AND P4, PT, R3.reuse, R64, PT ;  /* 0x000000400300720c */ /* 0x040fe20003f84070 */
[----:B------:R-:W-:Y:S01]  /*2e30*/  @!P0 IMAD.IADD R62, R62, 0x1, -R3 ;  /* 0x000000013e3e8824 */ /* 0x000fe200078e0a03 */
[C---:B------:R-:W-:Y:S01]  /*2e40*/  ISETP.GT.U32.AND P0, PT, R3.reuse, R68, PT ;  /* 0x000000440300720c */ /* 0x040fe20003f04070 */
[C---:B------:R-:W-:Y:S02]  /*2e50*/  IMAD R72, R3.reuse, R51, R72 ;  /* 0x0000003303487224 */ /* 0x040fe400078e0248 */
[----:B------:R-:W-:Y:S02]  /*2e60*/  IMAD.MOV R49, RZ, RZ, -R49 ;  /* 0x000000ffff317224 */ /* 0x000fe400078e0a31 */
[----:B------:R-:W-:Y:S01]  /*2e70*/  @!P5 IMAD.IADD R66, R66, 0x1, -R3 ;  /* 0x000000014242d824 */ /* 0x000fe200078e0a03 */
[C---:B------:R-:W-:Y:S01]  /*2e80*/  ISETP.GT.U32.AND P5, PT, R3.reuse, R72, PT ;  /* 0x000000480300720c */ /* 0x040fe20003fa4070 */
[----:B------:R-:W-:-:S02]  /*2e90*/  IMAD R70, R3, R49, R70 ;  /* 0x0000003103467224 */ /* 0x000fc400078e0246 */
[----:B------:R-:W-:-:S04]  /*2ea0*/  IMAD.HI.U32 R49, R5, R76, RZ ;  /* 0x0000004c05317227 */ /* 0x000fc800078e00ff */
[----:B------:R-:W-:Y:S02]  /*2eb0*/  IMAD.MOV R51, RZ, RZ, -R49 ;  /* 0x000000ffff337224 */ /* 0x000fe400078e0a31 */
[--C-:B------:R-:W-:Y:S01]  /*2ec0*/  @!P4 IMAD.IADD R64, R64, 0x1, -R3.reuse ;  /* 0x000000014040c824 */ /* 0x100fe200078e0a03 */
[----:B------:R-:W-:Y:S01]  /*2ed0*/  ISETP.GE.AND P4, PT, R55, RZ, PT ;  /* 0x000000ff3700720c */ /* 0x000fe20003f86270 */
[--C-:B------:R-:W-:Y:S02]  /*2ee0*/  @!P0 IMAD.IADD R68, R68, 0x1, -R3.reuse ;  /* 0x0000000144448824 */ /* 0x100fe400078e0a03 */
[C---:B------:R-:W-:Y:S01]  /*2ef0*/  IMAD R76, R3.reuse, R51, R76 ;  /* 0x00000033034c7224 */ /* 0x040fe200078e024c */
[C---:B------:R-:W-:Y:S01]  /*2f00*/  ISETP.GT.U32.AND P3, PT, R3.reuse, R64, PT ;  /* 0x000000400300720c */ /* 0x040fe20003f64070 */
[----:B------:R-:W-:Y:S01]  /*2f10*/  @!P5 IMAD.IADD R72, R72, 0x1, -R3 ;  /* 0x000000014848d824 */ /* 0x000fe200078e0a03 */
[----:B------:R-:W-:Y:S01]  /*2f20*/  ISETP.GT.U32.AND P0, PT, R3, R68, PT ;  /* 0x000000440300720c */ /* 0x000fe20003f04070 */
[----:B------:R-:W-:Y:S01]  /*2f30*/  IMAD.HI.U32 R53, R5, R74, RZ ;  /* 0x0000004a05357227 */ /* 0x000fe200078e00ff */
[----:B------:R-:W-:-:S03]  /*2f40*/  ISETP.GT.U32.AND P5, PT, R3, R76, PT ;  /* 0x0000004c0300720c */ /* 0x000fc60003fa4070 */
[----:B------:R-:W-:-:S04]  /*2f50*/  IMAD.HI.U32 R49, R5, R78, RZ ;  /* 0x0000004e05317227 */ /* 0x000fc800078e00ff */
[----:B------:R-:W-:Y:S02]  /*2f60*/  IMAD.MOV R53, RZ, RZ, -R53 ;  /* 0x000000ffff357224 */ /* 0x000fe400078e0a35 */
[----:B------:R-:W-:Y:S02]  /*2f70*/  IMAD.MOV R49, RZ, RZ, -R49 ;  /* 0x000000ffff317224 */ /* 0x000fe400078e0a31 */
[C---:B------:R-:W-:Y:S02]  /*2f80*/  IMAD R74, R3.reuse, R53, R74 ;  /* 0x00000035034a7224 */ /* 0x040fe400078e024a */
[C---:B------:R-:W-:Y:S02]  /*2f90*/  IMAD R78, R3.reuse, R49, R78 ;  /* 0x00000031034e7224 */ /* 0x040fe400078e024e */
[--C-:B------:R-:W-:Y:S01]  /*2fa0*/  @!P3 IMAD.IADD R64, R64, 0x1, -R3.reuse ;  /* 0x000000014040b824 */ /* 0x100fe200078e0a03 */
[C---:B------:R-:W-:Y:S01]  /*2fb0*/  ISETP.GT.U32.AND P3, PT, R3.reuse, R70, PT ;  /* 0x000000460300720c */ /* 0x040fe20003f64070 */
[--C-:B------:R-:W-:Y:S01]  /*2fc0*/  @!P0 IMAD.IADD R68, R68, 0x1, -R3.reuse ;  /* 0x0000000144448824 */ /* 0x100fe200078e0a03 */
[C---:B------:R-:W-:Y:S01]  /*2fd0*/  ISETP.GT.U32.AND P0, PT, R3.reuse, R74, PT ;  /* 0x0000004a0300720c */ /* 0x040fe20003f04070 */
[----:B------:R-:W-:Y:S01]  /*2fe0*/  @!P5 IMAD.IADD R76, R76, 0x1, -R3 ;  /* 0x000000014c4cd824 */ /* 0x000fe200078e0a03 */
[----:B------:R-:W-:Y:S01]  /*2ff0*/  ISETP.GT.U32.AND P5, PT, R3, R78, PT ;  /* 0x0000004e0300720c */ /* 0x000fe20003fa4070 */
[----:B------:R-:W-:-:S04]  /*3000*/  IMAD.HI.U32 R51, R5, R80, RZ ;  /* 0x0000005005337227 */ /* 0x000fc800078e00ff */
[----:B------:R-:W-:Y:S02]  /*3010*/  IMAD.MOV R51, RZ, RZ, -R51 ;  /* 0x000000ffff337224 */ /* 0x000fe400078e0a33 */
[----:B------:R-:W-:-:S04]  /*3020*/  IMAD.HI.U32 R53, R5, R82, RZ ;  /* 0x0000005205357227 */ /* 0x000fc800078e00ff */
[----:B------:R-:W-:Y:S02]  /*3030*/  IMAD R80, R3, R51, R80 ;  /* 0x0000003303507224 */ /* 0x000fe400078e0250 */
[--C-:B------:R-:W-:Y:S01]  /*3040*/  @!P3 IMAD.IADD R70, R70, 0x1, -R3.reuse ;  /* 0x000000014646b824 */ /* 0x100fe200078e0a03 */
[----:B------:R-:W-:Y:S01]  /*3050*/  ISETP.GE.AND P3, PT, R59, RZ, PT ;  /* 0x000000ff3b00720c */ /* 0x000fe20003f66270 */
[--C-:B------:R-:W-:Y:S01]  /*3060*/  @!P0 IMAD.IADD R74, R74, 0x1, -R3.reuse ;  /* 0x000000014a4a8824 */ /* 0x100fe200078e0a03 */
[----:B------:R-:W-:Y:S01]  /*3070*/  ISETP.GE.AND P0, PT, R61, RZ, PT ;  /* 0x000000ff3d00720c */ /* 0x000fe20003f06270 */
[----:B------:R-:W-:Y:S01]  /*3080*/  @!P5 IMAD.IADD R78, R78, 0x1, -R3 ;  /* 0x000000014e4ed824 */ /* 0x000fe200078e0a03 */
[C---:B------:R-:W-:Y:S01]  /*3090*/  LOP3.LUT R59, R4.reuse, 0x8, RZ, 0xfc, !PT ;  /* 0x00000008043b7812 */ /* 0x040fe200078efcff */
[----:B------:R-:W-:Y:S01]  /*30a0*/  @!P2 IMAD.MOV R58, RZ, RZ, -R58 ;  /* 0x000000ffff3aa224 */ /* 0x000fe200078e0a3a */
[----:B------:R-:W-:Y:S01]  /*30b0*/  LOP3.LUT R61, R4, 0x6, RZ, 0xfc, !PT ;  /* 0x00000006043d7812 */ /* 0x000fe200078efcff */
[----:B------:R-:W-:Y:S01]  /*30c0*/  @!P1 IMAD.MOV R60, RZ, RZ, -R60 ;  /* 0x000000ffff3c9224 */ /* 0x000fe200078e0a3c */
[----:B------:R-:W-:Y:S01]  /*30d0*/  ISETP.GT.U32.AND P5, PT, R3, R80, PT ;  /* 0x000000500300720c */ /* 0x000fe20003fa4070 */
[----:B------:R-:W-:Y:S01]  /*30e0*/  IMAD.MOV R53, RZ, RZ, -R53 ;  /* 0x000000ffff357224 */ /* 0x000fe200078e0a35 */
[----:B------:R-:W-:Y:S01]  /*30f0*/  IABS R84, R59 ;  /* 0x0000003b00547213 */ /* 0x000fe20000000000 */
[----:B------:R-:W-:Y:S01]  /*3100*/  IMAD.HI.U32 R55, R5, R90, RZ ;  /* 0x0000005a05377227 */ /* 0x000fe200078e00ff */
[----:B------:R-:W-:-:S02]  /*3110*/  IABS R86, R61 ;  /* 0x0000003d00567213 */ /* 0x000fc40000000000 */
[----:B------:R-:W-:Y:S01]  /*3120*/  ISETP.GT.U32.AND P2, PT, R3, R70, PT ;  /* 0x000000460300720c */ /* 0x000fe20003f44070 */
[----:B------:R-:W-:Y:S01]  /*3130*/  IMAD.HI.U32 R49, R5, R84, RZ ;  /* 0x0000005405317227 */ /* 0x000fe200078e00ff */
[----:B------:R-:W-:-:S03]  /*3140*/  ISETP.GT.U32.AND P1, PT, R3, R72, PT ;  /* 0x000000480300720c */ /* 0x000fc60003f24070 */
[----:B------:R-:W-:-:S04]  /*3150*/  IMAD.HI.U32 R51, R5, R86, RZ ;  /* 0x0000005605337227 */ /* 0x000fc800078e00ff */
[C---:B------:R-:W-:Y:S02]  /*3160*/  IMAD R82, R3.reuse, R53, R82 ;  /* 0x0000003503527224 */ /* 0x040fe400078e0252 */
[----:B------:R-:W-:Y:S02]  /*3170*/  IMAD.MOV R49, RZ, RZ, -R49 ;  /* 0x000000ffff317224 */ /* 0x000fe400078e0a31 */
[----:B------:R-:W-:Y:S02]  /*3180*/  IMAD.MOV R51, RZ, RZ, -R51 ;  /* 0x000000ffff337224 */ /* 0x000fe400078e0a33 */
[----:B------:R-:W-:Y:S01]  /*3190*/  @!P5 IMAD.IADD R80, R80, 0x1, -R3 ;  /* 0x000000015050d824 */ /* 0x000fe200078e0a03 */
[----:B------:R-:W-:Y:S01]  /*31a0*/  ISETP.GT.U32.AND P5, PT, R3, R74, PT ;  /* 0x0000004a0300720c */ /* 0x000fe20003fa4070 */
[----:B------:R-:W-:-:S04]  /*31b0*/  IMAD.HI.U32 R53, R5, R88, RZ ;  /* 0x0000005805357227 */ /* 0x000fc800078e00ff */
[----:B------:R-:W-:-:S04]  /*31c0*/  IMAD.HI.U32 R5, R5, R92, RZ ;  /* 0x0000005c05057227 */ /* 0x000fc800078e00ff */
[C---:B------:R-:W-:Y:S02]  /*31d0*/  IMAD R84, R3.reuse, R49, R84 ;  /* 0x0000003103547224 */ /* 0x040fe400078e0254 */
[C---:B------:R-:W-:Y:S02]  /*31e0*/  IMAD R86, R3.reuse, R51, R86 ;  /* 0x0000003303567224 */ /* 0x040fe400078e0256 */
[----:B------:R-:W-:Y:S01]  /*31f0*/  @!P4 IMAD.MOV R64, RZ, RZ, -R64 ;  /* 0x000000ffff40c224 */ /* 0x000fe200078e0a40 */
[C---:B------:R-:W-:Y:S01]  /*3200*/  ISETP.GT.U32.AND P4, PT, R3.reuse, R76, PT ;  /* 0x0000004c0300720c */ /* 0x040fe20003f84070 */
[----:B------:R-:W-:Y:S02]  /*3210*/  IMAD.MOV R5, RZ, RZ, -R5 ;  /* 0x000000ffff057224 */ /* 0x000fe400078e0a05 */
[----:B------:R-:W-:Y:S01]  /*3220*/  @!P0 IMAD.MOV R68, RZ, RZ, -R68 ;  /* 0x000000ffff448224 */ /* 0x000fe200078e0a44 */
[C---:B------:R-:W-:Y:S01]  /*3230*/  ISETP.GT.U32.AND P0, PT, R3.reuse, R82, PT ;  /* 0x000000520300720c */ /* 0x040fe20003f04070 */
[----:B------:R-:W-:Y:S01]  /*3240*/  @!P6 IMAD.MOV R62, RZ, RZ, -R62 ;  /* 0x000000ffff3ee224 */ /* 0x000fe200078e0a3e */
[C---:B------:R-:W-:Y:S01]  /*3250*/  ISETP.GT.U32.AND P6, PT, R3.reuse, R80, PT ;  /* 0x000000500300720c */ /* 0x040fe20003fc4070 */
[----:B------:R-:W-:Y:S01]  /*3260*/  @!P3 IMAD.MOV R66, RZ, RZ, -R66 ;  /* 0x000000ffff42b224 */ /* 0x000fe200078e0a42 */
[C---:B------:R-:W-:Y:S01]  /*3270*/  ISETP.GT.U32.AND P3, PT, R3.reuse, R78, PT ;  /* 0x0000004e0300720c */ /* 0x040fe20003f64070 */
[--C-:B------:R-:W-:Y:S01]  /*3280*/  @!P2 IMAD.IADD R70, R70, 0x1, -R3.reuse ;  /* 0x000000014646a824 */ /* 0x100fe200078e0a03 */
[C---:B------:R-:W-:Y:S01]  /*3290*/  ISETP.GT.U32.AND P2, PT, R3.reuse, R84, PT ;  /* 0x000000540300720c */ /* 0x040fe20003f44070 */
[----:B------:R-:W-:Y:S01]  /*32a0*/  @!P1 IMAD.IADD R72, R72, 0x1, -R3 ;  /* 0x0000000148489824 */ /* 0x000fe200078e0a03 */
[----:B------:R-:W-:Y:S01]  /*32b0*/  ISETP.GT.U32.AND P1, PT, R3, R86, PT ;  /* 0x000000560300720c */ /* 0x000fe20003f24070 */
[----:B------:R-:W-:-:S02]  /*32c0*/  IMAD.MOV R53, RZ, RZ, -R53 ;  /* 0x000000ffff357224 */ /* 0x000fc400078e0a35 */
[C---:B------:R-:W-:Y:S01]  /*32d0*/  IMAD R92, R3.reuse, R5, R92 ;  /* 0x00000005035c7224 */ /* 0x040fe200078e025c */
[----:B------:R-:W-:Y:S01]  /*32e0*/  SHF.R.S32.HI R5, RZ, 0x1f, R216 ;  /* 0x0000001fff057819 */ /* 0x000fe200000114d8 */
[----:B------:R-:W-:Y:S02]  /*32f0*/  IMAD.MOV R55, RZ, RZ, -R55 ;  /* 0x000000ffff377224 */ /* 0x000fe400078e0a37 */
[----:B------:R-:W-:Y:S01]  /*3300*/  IMAD R88, R3, R53, R88 ;  /* 0x0000003503587224 */ /* 0x000fe200078e0258 */
[----:B------:R-:W-:Y:S01]  /*3310*/  LEA.HI R216, R5, R216, RZ, 0x6 ;  /* 0x000000d805d87211 */ /* 0x000fe200078f30ff */
[--C-:B------:R-:W-:Y:S01]  /*3320*/  @!P5 IMAD.IADD R74, R74, 0x1, -R3.reuse ;  /* 0x000000014a4ad824 */ /* 0x100fe200078e0a03 */
[C---:B------:R-:W-:Y:S01]  /*3330*/  ISETP.GT.U32.AND P5, PT, R3.reuse, R92, PT ;  /* 0x0000005c0300720c */ /* 0x040fe20003fa4070 */
[C---:B------:R-:W-:Y:S01]  /*3340*/  IMAD R90, R3.reuse, R55, R90 ;  /* 0x00000037035a7224 */ /* 0x040fe200078e025a */
[----:B------:R-:W-:Y:S01]  /*3350*/  SHF.R.S32.HI R216, RZ, 0x6, R216 ;  /* 0x00000006ffd87819 */ /* 0x000fe200000114d8 */
[--C-:B------:R-:W-:Y:S01]  /*3360*/  @!P4 IMAD.IADD R76, R76, 0x1, -R3.reuse ;  /* 0x000000014c4cc824 */ /* 0x100fe200078e0a03 */
[----:B------:R-:W-:Y:S01]  /*3370*/  ISETP.GT.U32.AND P4, PT, R3, R88, PT ;  /* 0x000000580300720c */ /* 0x000fe20003f84070 */
[--C-:B------:R-:W-:Y:S01]  /*3380*/  @!P0 IMAD.IADD R82, R82, 0x1, -R3.reuse ;  /* 0x0000000152528824 */ /* 0x100fe200078e0a03 */
[----:B------:R-:W-:Y:S01]  /*3390*/  ISETP.GE.AND P0, PT, R63, RZ, PT ;  /* 0x000000ff3f00720c */ /* 0x000fe20003f06270 */
[--C-:B------:R-:W-:Y:S01]  /*33a0*/  @!P3 IMAD.IADD R78, R78, 0x1, -R3.reuse ;  /* 0x000000014e4eb824 */ /* 0x100fe200078e0a03 */
[----:B------:R-:W-:Y:S01]  /*33b0*/  ISETP.GE.AND P3, PT, R57, RZ, PT ;  /* 0x000000ff3900720c */ /* 0x000fe20003f66270 */
[--C-:B------:R-:W-:Y:S01]  /*33c0*/  @!P6 IMAD.IADD R80, R80, 0x1, -R3.reuse ;  /* 0x000000015050e824 */ /* 0x100fe200078e0a03 */
[----:B------:R-:W-:Y:S01]  /*33d0*/  ISETP.GT.U32.AND P6, PT, R3, R90, PT ;  /* 0x0000005a0300720c */ /* 0x000fe20003fc4070 */
[--C-:B------:R-:W-:Y:S01]  /*33e0*/  @!P2 IMAD.IADD R84, R84, 0x1, -R3.reuse ;  /* 0x000000015454a824 */ /* 0x100fe200078e0a03 */
[----:B------:R-:W-:Y:S01]  /*33f0*/  ISETP.GE.AND P2, PT, R65, RZ, PT ;  /* 0x000000ff4100720c */ /* 0x000fe20003f46270 */
[--C-:B------:R-:W-:Y:S01]  /*3400*/  @!P1 IMAD.IADD R86, R86, 0x1, -R3.reuse ;  /* 0x0000000156569824 */ /* 0x100fe200078e0a03 */
[----:B------:R-:W-:Y:S01]  /*3410*/  ISETP.GE.AND P1, PT, R67, RZ, PT ;  /* 0x000000ff4300720c */ /* 0x000fe20003f26270 */
[--C-:B------:R-:W-:Y:S01]  /*3420*/  @!P5 IMAD.IADD R92, R92, 0x1, -R3.reuse ;  /* 0x000000015c5cd824 */ /* 0x100fe200078e0a03 */
[----:B------:R-:W-:Y:S01]  /*3430*/  ISETP.GE.AND P5, PT, R69, RZ, PT ;  /* 0x000000ff4500720c */ /* 0x000fe20003fa6270 */
[--C-:B------:R-:W-:Y:S01]  /*3440*/  @!P4 IMAD.IADD R88, R88, 0x1, -R3.reuse ;  /* 0x000000015858c824 */ /* 0x100fe200078e0a03 */
[----:B------:R-:W-:Y:S01]  /*3450*/  ISETP.GE.AND P4, PT, R71, RZ, PT ;  /* 0x000000ff4700720c */ /* 0x000fe20003f86270 */
[----:B------:R-:W-:Y:S01]  /*3460*/  @!P0 IMAD.MOV R72, RZ, RZ, -R72 ;  /* 0x000000ffff488224 */ /* 0x000fe200078e0a48 */
[C---:B------:R-:W-:Y:S01]  /*3470*/  ISETP.GT.U32.AND P0, PT, R3.reuse, R84, PT ;  /* 0x000000540300720c */ /* 0x040fe20003f04070 */
[----:B------:R-:W-:Y:S01]  /*3480*/  @!P3 IMAD.MOV R70, RZ, RZ, -R70 ;  /* 0x000000ffff46b224 */ /* 0x000fe200078e0a46 */
[C---:B------:R-:W-:Y:S01]  /*3490*/  ISETP.GT.U32.AND P3, PT, R3.reuse, R82, PT ;  /* 0x000000520300720c */ /* 0x040fe20003f64070 */
[--C-:B------:R-:W-:Y:S01]  /*34a0*/  @!P6 IMAD.IADD R90, R90, 0x1, -R3.reuse ;  /* 0x000000015a5ae824 */ /* 0x100fe200078e0a03 */
[C---:B------:R-:W-:Y:S01]  /*34b0*/  ISETP.GT.U32.AND P6, PT, R3.reuse, R88, PT ;  /* 0x000000580300720c */ /* 0x040fe20003fc4070 */
[----:B------:R-:W-:Y:S01]  /*34c0*/  @!P2 IMAD.MOV R74, RZ, RZ, -R74 ;  /* 0x000000ffff4aa224 */ /* 0x000fe200078e0a4a */
[C---:B------:R-:W-:Y:S01]  /*34d0*/  ISETP.GT.U32.AND P2, PT, R3.reuse, R86, PT ;  /* 0x000000560300720c */ /* 0x040fe20003f44070 */
[----:B------:R-:W-:Y:S01]  /*34e0*/  @!P1 IMAD.MOV R76, RZ, RZ, -R76 ;  /* 0x000000ffff4c9224 */ /* 0x000fe200078e0a4c */
[C---:B------:R-:W-:Y:S01]  /*34f0*/  ISETP.GT.U32.AND P1, PT, R3.reuse, R92, PT ;  /* 0x0000005c0300720c */ /* 0x040fe20003f24070 */
[----:B------:R-:W-:Y:S01]  /*3500*/  @!P5 IMAD.MOV R78, RZ, RZ, -R78 ;  /* 0x000000ffff4ed224 */ /* 0x000fe200078e0a4e */
[----:B------:R-:W-:Y:S01]  /*3510*/  ISETP.GT.U32.AND P5, PT, R3, R90, PT ;  /* 0x0000005a0300720c */ /* 0x000fe20003fa4070 */
[----:B------:R-:W-:Y:S01]  /*3520*/  @!P4 IMAD.MOV R80, RZ, RZ, -R80 ;  /* 0x000000ffff50c224 */ /* 0x000fe200078e0a50 */
[----:B------:R-:W-:Y:S01]  /*3530*/  ISETP.GE.AND P4, PT, R4, RZ, PT ;  /* 0x000000ff0400720c */ /* 0x000fe20003f86270 */
        /* <DEDUP_REMOVED lines=10> */
[----:B------:R-:W-:Y:S01]  /*35e0*/  @!P5 IMAD.IADD R90, R90, 0x1, -R3 ;  /* 0x000000015a5ad824 */ /* 0x000fe200078e0a03 */
[----:B------:R-:W-:Y:S01]  /*35f0*/  ISETP.NE.AND P5, PT, R47, RZ, PT ;  /* 0x000000ff2f00720c */ /* 0x000fe20003fa5270 */
[----:B------:R-:W-:Y:S01]  /*3600*/  @!P4 IMAD.MOV R92, RZ, RZ, -R92 ;  /* 0x000000ffff5cc224 */ /* 0x000fe200078e0a5c */
[----:B------:R-:W-:Y:S01]  /*3610*/  LOP3.LUT R3, RZ, R47, RZ, 0x33, !PT ;  /* 0x0000002fff037212 */ /* 0x000fe200078e33ff */
[----:B------:R-:W-:Y:S01]  /*3620*/  @!P0 IMAD.MOV R84, RZ, RZ, -R84 ;  /* 0x000000ffff548224 */ /* 0x000fe200078e0a54 */
[----:B------:R-:W-:Y:S01]  /*3630*/  LEA R220, P0, R2, UR10, 0x1 ;  /* 0x0000000a02dc7c11 */ /* 0x000fe2000f8008ff */
[----:B------:R-:W-:Y:S01]  /*3640*/  @!P3 IMAD.MOV R82, RZ, RZ, -R82 ;  /* 0x000000ffff52b224 */ /* 0x000fe200078e0a52 */
[C---:B------:R-:W-:Y:S01]  /*3650*/  SEL R9, R3.reuse, R9, !P5 ;  /* 0x0000000903097207 */ /* 0x040fe20006800000 */
[----:B------:R-:W-:Y:S01]  /*3660*/  @!P6 IMAD.MOV R90, RZ, RZ, -R90 ;  /* 0x000000ffff5ae224 */ /* 0x000fe200078e0a5a */
[C---:B------:R-:W-:Y:S01]  /*3670*/  SEL R6, R3.reuse, R6, !P5 ;  /* 0x0000000603067207 */ /* 0x040fe20006800000 */
[----:B------:R-:W-:Y:S01]  /*3680*/  @!P2 IMAD.MOV R86, RZ, RZ, -R86 ;  /* 0x000000ffff56a224 */ /* 0x000fe200078e0a56 */
[C---:B------:R-:W-:Y:S01]  /*3690*/  SEL R8, R3.reuse, R8, !P5 ;  /* 0x0000000803087207 */ /* 0x040fe20006800000 */
[----:B------:R-:W-:Y:S01]  /*36a0*/  @!P1 IMAD.MOV R88, RZ, RZ, -R88 ;  /* 0x000000ffff589224 */ /* 0x000fe200078e0a58 */
[----:B------:R-:W-:Y:S01]  /*36b0*/  SEL R12, R3, R12, !P5 ;  /* 0x0000000c030c7207 */ /* 0x000fe20006800000 */
[----:B------:R-:W-:Y:S01]  /*36c0*/  IMAD R9, R9, UR4, RZ ;  /* 0x0000000409097c24 */ /* 0x000fe2000f8e02ff */
[C---:B------:R-:W-:Y:S01]  /*36d0*/  SEL R10, R3.reuse, R10, !P5 ;  /* 0x0000000a030a7207 */ /* 0x040fe20006800000 */
[----:B------:R-:W-:Y:S01]  /*36e0*/  IMAD R6, R6, UR4, RZ ;  /* 0x0000000406067c24 */ /* 0x000fe2000f8e02ff */
[C---:B------:R-:W-:Y:S01]  /*36f0*/  SEL R7, R3.reuse, R7, !P5 ;  /* 0x0000000703077207 */ /* 0x040fe20006800000 */
[----:B------:R-:W-:Y:S01]  /*3700*/  IMAD R8, R8, UR4, RZ ;  /* 0x0000000408087c24 */ /* 0x000fe2000f8e02ff */
[C---:B------:R-:W-:Y:S01]  /*3710*/  SEL R11, R3.reuse, R11, !P5 ;  /* 0x0000000b030b7207 */ /* 0x040fe20006800000 */
[----:B------:R-:W-:Y:S01]  /*3720*/  IMAD R12, R12, UR4, RZ ;  /* 0x000000040c0c7c24 */ /* 0x000fe2000f8e02ff */
[C---:B------:R-:W-:Y:S01]  /*3730*/  SEL R13, R3.reuse, R13, !P5 ;  /* 0x0000000d030d7207 */ /* 0x040fe20006800000 */
[----:B------:R-:W-:Y:S01]  /*3740*/  IMAD R10, R10, UR4, RZ ;  /* 0x000000040a0a7c24 */ /* 0x000fe2000f8e02ff */
[----:B------:R-:W-:Y:S01]  /*3750*/  SEL R14, R3, R14, !P5 ;  /* 0x0000000e030e7207 */ /* 0x000fe20006800000 */
[----:B------:R-:W-:Y:S01]  /*3760*/  IMAD R7, R7, UR4, RZ ;  /* 0x0000000407077c24 */ /* 0x000fe2000f8e02ff */
[----:B------:R-:W-:Y:S01]  /*3770*/  SEL R44, R3, R44, !P5 ;  /* 0x0000002c032c7207 */ /* 0x000fe20006800000 */
[----:B------:R-:W-:Y:S01]  /*3780*/  IMAD R11, R11, UR4, RZ ;  /* 0x000000040b0b7c24 */ /* 0x000fe2000f8e02ff */
[----:B------:R-:W-:Y:S01]  /*3790*/  SEL R50, R3, R50, !P5 ;  /* 0x0000003203327207 */ /* 0x000fe20006800000 */
[----:B------:R-:W-:Y:S01]  /*37a0*/  IMAD R13, R13, UR4, RZ ;  /* 0x000000040d0d7c24 */ /* 0x000fe2000f8e02ff */
[C---:B------:R-:W-:Y:S01]  /*37b0*/  SEL R16, R3.reuse, R16, !P5 ;  /* 0x0000001003107207 */ /* 0x040fe20006800000 */
[----:B------:R-:W-:Y:S01]  /*37c0*/  IMAD R14, R14, UR4, RZ ;  /* 0x000000040e0e7c24 */ /* 0x000fe2000f8e02ff */
[C---:B------:R-:W-:Y:S01]  /*37d0*/  SEL R19, R3.reuse, R19, !P5 ;  /* 0x0000001303137207 */ /* 0x040fe20006800000 */
[----:B------:R-:W-:Y:S01]  /*37e0*/  IMAD R145, R44, UR4, RZ ;  /* 0x000000042c917c24 */ /* 0x000fe2000f8e02ff */
[----:B------:R-:W-:Y:S01]  /*37f0*/  LEA.HI.X.SX32 R221, R2, UR11, 0x1, P0 ;  /* 0x0000000b02dd7c11 */ /* 0x000fe200080f0eff */
[----:B------:R-:W-:Y:S01]  /*3800*/  ULDC.64 UR10, c[0x0][0x218] ;  /* 0x00008600000a7ab9 */ /* 0x000fe20000000a00 */
        /* <DEDUP_REMOVED lines=102> */
[----:B------:R-:W-:Y:S01]  /*3e70*/  LEA R120, P6, R9, UR10, 0x1 ;  /* 0x0000000a09787c11 */ /* 0x000fe2000f8c08ff */
[----:B------:R-:W-:Y:S01]  /*3e80*/  IMAD R88, R88, UR4, RZ ;  /* 0x0000000458587c24 */ /* 0x000fe2000f8e02ff */
[----:B------:R-:W-:Y:S01]  /*3e90*/  LEA R118, P5, R6, UR10, 0x1 ;  /* 0x0000000a06767c11 */ /* 0x000fe2000f8a08ff */
[----:B------:R-:W-:Y:S01]  /*3ea0*/  IMAD R195, R3, UR4, RZ ;  /* 0x0000000403c37c24 */ /* 0x000fe2000f8e02ff */
[----:B------:R-:W-:Y:S01]  /*3eb0*/  LEA R50, P2, R8, UR10, 0x1 ;  /* 0x0000000a08327c11 */ /* 0x000fe2000f8408ff */
[----:B------:R-:W-:Y:S01]  /*3ec0*/  IMAD R90, R90, UR4, RZ ;  /* 0x000000045a5a7c24 */ /* 0x000fe2000f8e02ff */
[----:B------:R-:W-:Y:S01]  /*3ed0*/  LEA R44, P4, R12, UR10, 0x1 ;  /* 0x0000000a0c2c7c11 */ /* 0x000fe2000f8808ff */
[-C--:B------:R-:W-:Y:S01]  /*3ee0*/  IMAD R202, R202, R197.reuse, RZ ;  /* 0x000000c5caca7224 */ /* 0x080fe200078e02ff */
[----:B------:R-:W-:Y:S01]  /*3ef0*/  LEA R48, P1, R10, UR10, 0x1 ;  /* 0x0000000a0a307c11 */ /* 0x000fe2000f8208ff */
[-C--:B------:R-:W-:Y:S01]  /*3f00*/  IMAD R201, R201, R197.reuse, RZ ;  /* 0x000000c5c9c97224 */ /* 0x080fe200078e02ff */
[----:B------:R-:W-:Y:S01]  /*3f10*/  LEA.HI.X.SX32 R121, R9, UR11, 0x1, P6 ;  /* 0x0000000b09797c11 */ /* 0x000fe2000b0f0eff */
[----:B------:R-:W-:Y:S01]  /*3f20*/  IMAD R200, R200, R197, RZ ;  /* 0x000000c5c8c87224 */ /* 0x000fe200078e02ff */
[----:B------:R-:W-:-:S02]  /*3f30*/  LEA.HI.X.SX32 R119, R6, UR11, 0x1, P5 ;  /* 0x0000000b06777c11 */ /* 0x000fc4000a8f0eff */
[----:B------:R-:W-:Y:S02]  /*3f40*/  CS2R R92, SRZ ;  /* 0x00000000005c7805 */ /* 0x000fe4000001ff00 */
[----:B------:R-:W-:Y:S01]  /*3f50*/  LEA R116, P3, R7, UR10, 0x1 ;  /* 0x0000000a07747c11 */ /* 0x000fe2000f8608ff */
[----:B------:R-:W-:Y:S01]  /*3f60*/  IMAD.SHL.U32 R197, R197, 0x40, RZ ;  /* 0x00000040c5c57824 */ /* 0x000fe200078e00ff */
[----:B------:R-:W-:Y:S02]  /*3f70*/  LEA R46, P0, R11, UR10, 0x1 ;  /* 0x0000000a0b2e7c11 */ /* 0x000fe4000f8008ff */
[----:B------:R-:W-:Y:S02]  /*3f80*/  LEA R42, P6, R13, UR10, 0x1 ;  /* 0x0000000a0d2a7c11 */ /* 0x000fe4000f8c08ff */
[----:B------:R-:W-:Y:S02]  /*3f90*/  LEA R40, P5, R14, UR10, 0x1 ;  /* 0x0000000a0e287c11 */ /* 0x000fe4000f8a08ff */
[----:B------:R-:W-:-:S02]  /*3fa0*/  LEA.HI.X.SX32 R51, R8, UR11, 0x1, P2 ;  /* 0x0000000b08337c11 */ /* 0x000fc400090f0eff */
[----:B------:R-:W-:Y:S02]  /*3fb0*/  LEA.HI.X.SX32 R45, R12, UR11, 0x1, P4 ;  /* 0x0000000b0c2d7c11 */ /* 0x000fe4000a0f0eff */
[----:B------:R-:W-:Y:S02]  /*3fc0*/  LEA R36, P2, R16, UR10, 0x1 ;  /* 0x0000000a10247c11 */ /* 0x000fe4000f8408ff */
[----:B------:R-:W-:Y:S02]  /*3fd0*/  LEA R30, P4, R19, UR10, 0x1 ;  /* 0x0000000a131e7c11 */ /* 0x000fe4000f8808ff */
[----:B------:R-:W-:Y:S02]  /*3fe0*/  LEA.HI.X.SX32 R49, R10, UR11, 0x1, P1 ;  /* 0x0000000b0a317c11 */ /* 0x000fe400088f0eff */
[----:B------:R-:W-:Y:S02]  /*3ff0*/  LEA.HI.X.SX32 R117, R7, UR11, 0x1, P3 ;  /* 0x0000000b07757c11 */ /* 0x000fe400098f0eff */
[----:B------:R-:W-:-:S02]  /*4000*/  LEA R34, P1, R17, UR10, 0x1 ;  /* 0x0000000a11227c11 */ /* 0x000fc4000f8208ff */
[----:B------:R-:W-:Y:S02]  /*4010*/  LEA.HI.X.SX32 R47, R11, UR11, 0x1, P0 ;  /* 0x0000000b0b2f7c11 */ /* 0x000fe400080f0eff */
[----:B------:R-:W-:Y:S02]  /*4020*/  LEA.HI.X.SX32 R43, R13, UR11, 0x1, P6 ;  /* 0x0000000b0d2b7c11 */ /* 0x000fe4000b0f0eff */
[----:B------:R-:W-:Y:S02]  /*4030*/  LEA.HI.X.SX32 R41, R14, UR11, 0x1, P5 ;  /* 0x0000000b0e297c11 */ /* 0x000fe4000a8f0eff */
[----:B------:R-:W-:Y:S02]  /*4040*/  LEA R38, P3, R15, UR10, 0x1 ;  /* 0x0000000a0f267c11 */ /* 0x000fe4000f8608ff */
[----:B------:R-:W-:Y:S02]  /*4050*/  LEA R32, P0, R18, UR10, 0x1 ;  /* 0x0000000a12207c11 */ /* 0x000fe4000f8008ff */
[----:B------:R-:W-:-:S02]  /*4060*/  LEA R28, P6, R2, UR10, 0x1 ;  /* 0x0000000a021c7c11 */ /* 0x000fc4000f8c08ff */
[----:B------:R-:W-:Y:S02]  /*4070*/  LEA R26, P5, R21, UR10, 0x1 ;  /* 0x0000000a151a7c11 */ /* 0x000fe4000f8a08ff */
[----:B------:R-:W-:Y:S02]  /*4080*/  LEA.HI.X.SX32 R37, R16, UR11, 0x1, P2 ;  /* 0x0000000b10257c11 */ /* 0x000fe400090f0eff */
[----:B------:R-:W-:Y:S02]  /*4090*/  LEA.HI.X.SX32 R31, R19, UR11, 0x1, P4 ;  /* 0x0000000b131f7c11 */ /* 0x000fe4000a0f0eff */
[----:B------:R-:W-:Y:S02]  /*40a0*/  LEA R16, P4, R55, UR10, 0x1 ;  /* 0x0000000a37107c11 */ /* 0x000fe4000f8808ff */
[----:B------:R-:W-:Y:S02]  /*40b0*/  LEA.HI.X.SX32 R35, R17, UR11, 0x1, P1 ;  /* 0x0000000b11237c11 */ /* 0x000fe400088f0eff */
[----:B------:R-:W-:-:S02]  /*40c0*/  LEA.HI.X.SX32 R39, R15, UR11, 0x1, P3 ;  /* 0x0000000b0f277c11 */ /* 0x000fc400098f0eff */
[----:B------:R-:W-:Y:S02]  /*40d0*/  LEA R22, P2, R23, UR10, 0x1 ;  /* 0x0000000a17167c11 */ /* 0x000fe4000f8408ff */
[----:B------:R-:W-:Y:S02]  /*40e0*/  LEA R20, P1, R5, UR10, 0x1 ;  /* 0x0000000a05147c11 */ /* 0x000fe4000f8208ff */
[----:B------:R-:W-:Y:S02]  /*40f0*/  LEA.HI.X.SX32 R33, R18, UR11, 0x1, P0 ;  /* 0x0000000b12217c11 */ /* 0x000fe400080f0eff */
[----:B------:R-:W-:Y:S02]  /*4100*/  LEA.HI.X.SX32 R29, R2, UR11, 0x1, P6 ;  /* 0x0000000b021d7c11 */ /* 0x000fe4000b0f0eff */
[----:B------:R-:W-:Y:S02]  /*4110*/  LEA.HI.X.SX32 R27, R21, UR11, 0x1, P5 ;  /* 0x0000000b151b7c11 */ /* 0x000fe4000a8f0eff */
[----:B------:R-:W-:-:S02]  /*4120*/  LEA R24, P3, R4, UR10, 0x1 ;  /* 0x0000000a04187c11 */ /* 0x000fc4000f8608ff */
[----:B------:R-:W-:Y:S02]  /*4130*/  LEA R18, P0, R53, UR10, 0x1 ;  /* 0x0000000a35127c11 */ /* 0x000fe4000f8008ff */
[----:B------:R-:W-:Y:S02]  /*4140*/  LEA R14, P6, R57, UR10, 0x1 ;  /* 0x0000000a390e7c11 */ /* 0x000fe4000f8c08ff */
[----:B------:R-:W-:Y:S02]  /*4150*/  LEA R12, P5, R59, UR10, 0x1 ;  /* 0x0000000a3b0c7c11 */ /* 0x000fe4000f8a08ff */
[----:B------:R-:W-:Y:S02]  /*4160*/  LEA.HI.X.SX32 R17, R55, UR11, 0x1, P4 ;  /* 0x0000000b37117c11 */ /* 0x000fe4000a0f0eff */
[----:B------:R-:W0:Y:S01]  /*4170*/  LDC R55, c[0x0][0x23c] ;  /* 0x00008f00ff377b82 */ /* 0x000e220000000800 */
[----:B------:R-:W-:Y:S02]  /*4180*/  LEA.HI.X.SX32 R23, R23, UR11, 0x1, P2 ;  /* 0x0000000b17177c11 */ /* 0x000fe400090f0eff */
[----:B------:R-:W-:-:S02]  /*4190*/  LEA.HI.X.SX32 R21, R5, UR11, 0x1, P1 ;  /* 0x0000000b05157c11 */ /* 0x000fc400088f0eff */
[----:B------:R-:W-:Y:S02]  /*41a0*/  LEA.HI.X.SX32 R25, R4, UR11, 0x1, P3 ;  /* 0x0000000b04197c11 */ /* 0x000fe400098f0eff */
[----:B------:R-:W-:Y:S02]  /*41b0*/  LEA R8, P2, R63, UR10, 0x1 ;  /* 0x0000000a3f087c11 */ /* 0x000fe4000f8408ff */
[----:B------:R-:W-:Y:S02]  /*41c0*/  LEA R6, P1, R65, UR10, 0x1 ;  /* 0x0000000a41067c11 */ /* 0x000fe4000f8208ff */
[----:B------:R-:W-:Y:S02]  /*41d0*/  LEA.HI.X.SX32 R19, R53, UR11, 0x1, P0 ;  /* 0x0000000b35137c11 */ /* 0x000fe400080f0eff */
[----:B------:R-:W-:Y:S02]  /*41e0*/  LEA.HI.X.SX32 R15, R57, UR11, 0x1, P6 ;  /* 0x0000000b390f7c11 */ /* 0x000fe4000b0f0eff */
[----:B------:R-:W-:-:S02]  /*41f0*/  LEA.HI.X.SX32 R13, R59, UR11, 0x1, P5 ;  /* 0x0000000b3b0d7c11 */ /* 0x000fc4000a8f0eff */
[----:B------:R-:W-:Y:S02]  /*4200*/  LEA R10, P3, R61, UR10, 0x1 ;  /* 0x0000000a3d0a7c11 */ /* 0x000fe4000f8608ff */
[----:B------:R-:W-:Y:S02]  /*4210*/  LEA R4, P0, R67, UR10, 0x1 ;  /* 0x0000000a43047c11 */ /* 0x000fe4000f8008ff */
[----:B------:R-:W-:Y:S02]  /*4220*/  LEA R2, P4, R69, UR10, 0x1 ;  /* 0x0000000a45027c11 */ /* 0x000fe4000f8808ff */
[----:B------:R-:W-:Y:S01]  /*4230*/  LEA R126, P6, R125, UR10, 0x1 ;  /* 0x0000000a7d7e7c11 */ /* 0x000fe2000f8c08ff */
[----:B0-----:R-:W-:Y:S01]  /*4240*/  IMAD.SHL.U32 R198, R55, 0x40, RZ ;  /* 0x0000004037c67824 */ /* 0x001fe200078e00ff */
[----:B------:R-:W-:Y:S02]  /*4250*/  LEA R128, P5, R127, UR10, 0x1 ;  /* 0x0000000a7f807c11 */ /* 0x000fe4000f8a08ff */
[----:B------:R-:W-:-:S02]  /*4260*/  LEA.HI.X.SX32 R9, R63, UR11, 0x1, P2 ;  /* 0x0000000b3f097c11 */ /* 0x000fc400090f0eff */
[----:B------:R-:W-:Y:S02]  /*4270*/  LEA.HI.X.SX32 R7, R65, UR11, 0x1, P1 ;  /* 0x0000000b41077c11 */ /* 0x000fe400088f0eff */
[----:B------:R-:W-:Y:S02]  /*4280*/  LEA.HI.X.SX32 R11, R61, UR11, 0x1, P3 ;  /* 0x0000000b3d0b7c11 */ /* 0x000fe400098f0eff */
[----:B------:R-:W-:Y:S02]  /*4290*/  LEA R132, P2, R131, UR10, 0x1 ;  /* 0x0000000a83847c11 */ /* 0x000fe4000f8408ff */
[----:B------:R-:W-:Y:S02]  /*42a0*/  LEA R134, P1, R133, UR10, 0x1 ;  /* 0x0000000a85867c11 */ /* 0x000fe4000f8208ff */
[----:B------:R-:W-:Y:S02]  /*42b0*/  LEA.HI.X.SX32 R5, R67, UR11, 0x1, P0 ;  /* 0x0000000b43057c11 */ /* 0x000fe400080f0eff */
[----:B------:R-:W-:-:S02]  /*42c0*/  LEA.HI.X.SX32 R3, R69, UR11, 0x1, P4 ;  /* 0x0000000b45037c11 */ /* 0x000fc4000a0f0eff */
[----:B------:R-:W-:Y:S02]  /*42d0*/  LEA.HI.X.SX32 R125, R125, UR11, 0x1, P6 ;  /* 0x0000000b7d7d7c11 */ /* 0x000fe4000b0f0eff */
[----:B------:R-:W-:Y:S02]  /*42e0*/  LEA.HI.X.SX32 R127, R127, UR11, 0x1, P5 ;  /* 0x0000000b7f7f7c11 */ /* 0x000fe4000a8f0eff */
[----:B------:R-:W-:Y:S02]  /*42f0*/  LEA R130, P3, R129, UR10, 0x1 ;  /* 0x0000000a81827c11 */ /* 0x000fe4000f8608ff */
[----:B------:R-:W-:Y:S02]  /*4300*/  LEA R136, P0, R135, UR10, 0x1 ;  /* 0x0000000a87887c11 */ /* 0x000fe4000f8008ff */
[----:B------:R-:W-:Y:S02]  /*4310*/  LEA R138, P4, R137, UR10, 0x1 ;  /* 0x0000000a898a7c11 */ /* 0x000fe4000f8808ff */
[----:B------:R-:W-:-:S02]  /*4320*/  LEA R140, P6, R139, UR10, 0x1 ;  /* 0x0000000a8b8c7c11 */ /* 0x000fc4000f8c08ff */
[----:B------:R-:W-:Y:S02]  /*4330*/  LEA R142, P5, R141, UR10, 0x1 ;  /* 0x0000000a8d8e7c11 */ /* 0x000fe4000f8a08ff */
[----:B------:R-:W-:Y:S02]  /*4340*/  LEA.HI.X.SX32 R131, R131, UR11, 0x1, P2 ;  /* 0x0000000b83837c11 */ /* 0x000fe400090f0eff */
[----:B------:R-:W-:Y:S02]  /*4350*/  LEA.HI.X.SX32 R133, R133, UR11, 0x1, P1 ;  /* 0x0000000b85857c11 */ /* 0x000fe400088f0eff */
[----:B------:R-:W-:Y:S02]  /*4360*/  LEA.HI.X.SX32 R129, R129, UR11, 0x1, P3 ;  /* 0x0000000b81817c11 */ /* 0x000fe400098f0eff */
[----:B------:R-:W-:Y:S02]  /*4370*/  LEA R146, P2, R145, UR10, 0x1 ;  /* 0x0000000a91927c11 */ /* 0x000fe4000f8408ff */
[----:B------:R-:W-:-:S02]  /*4380*/  LEA R148, P1, R147, UR10, 0x1 ;  /* 0x0000000a93947c11 */ /* 0x000fc4000f8208ff */
[----:B------:R-:W-:Y:S02]  /*4390*/  LEA.HI.X.SX32 R135, R135, UR11, 0x1, P0 ;  /* 0x0000000b87877c11 */ /* 0x000fe400080f0eff */
[----:B------:R-:W-:Y:S02]  /*43a0*/  LEA.HI.X.SX32 R137, R137, UR11, 0x1, P4 ;  /* 0x0000000b89897c11 */ /* 0x000fe4000a0f0eff */
[----:B------:R-:W-:Y:S02]  /*43b0*/  LEA.HI.X.SX32 R139, R139, UR11, 0x1, P6 ;  /* 0x0000000b8b8b7c11 */ /* 0x000fe4000b0f0eff */
[----:B------:R-:W-:Y:S02]  /*43c0*/  LEA.HI.X.SX32 R141, R141, UR11, 0x1, P5 ;  /* 0x0000000b8d8d7c11 */ /* 0x000fe4000a8f0eff */
[----:B------:R-:W-:Y:S02]  /*43d0*/  LEA R144, P3, R143, UR10, 0x1 ;  /* 0x0000000a8f907c11 */ /* 0x000fe4000f8608ff */
[----:B------:R-:W-:-:S02]  /*43e0*/  LEA R150, P0, R149, UR10, 0x1 ;  /* 0x0000000a95967c11 */ /* 0x000fc4000f8008ff */
[----:B------:R-:W-:Y:S02]  /*43f0*/  LEA R152, P4, R151, UR10, 0x1 ;  /* 0x0000000a97987c11 */ /* 0x000fe4000f8808ff */
[----:B------:R-:W-:Y:S02]  /*4400*/  LEA R154, P6, R153, UR10, 0x1 ;  /* 0x0000000a999a7c11 */ /* 0x000fe4000f8c08ff */
[----:B------:R-:W-:Y:S02]  /*4410*/  LEA R156, P5, R52, UR10, 0x1 ;  /* 0x0000000a349c7c11 */ /* 0x000fe4000f8a08ff */
[----:B------:R-:W-:Y:S02]  /*4420*/  LEA.HI.X.SX32 R145, R145, UR11, 0x1, P2 ;  /* 0x0000000b91917c11 */ /* 0x000fe400090f0eff */
[----:B------:R-:W-:Y:S02]  /*4430*/  LEA.HI.X.SX32 R147, R147, UR11, 0x1, P1 ;  /* 0x0000000b93937c11 */ /* 0x000fe400088f0eff */
[----:B------:R-:W-:-:S02]  /*4440*/  LEA.HI.X.SX32 R143, R143, UR11, 0x1, P3 ;  /* 0x0000000b8f8f7c11 */ /* 0x000fc400098f0eff */
[----:B------:R-:W-:Y:S02]  /*4450*/  LEA R160, P2, R56, UR10, 0x1 ;  /* 0x0000000a38a07c11 */ /* 0x000fe4000f8408ff */
[----:B------:R-:W-:Y:S02]  /*4460*/  LEA R162, P1, R58, UR10, 0x1 ;  /* 0x0000000a3aa27c11 */ /* 0x000fe4000f8208ff */
[----:B------:R-:W-:Y:S02]  /*4470*/  LEA.HI.X.SX32 R149, R149, UR11, 0x1, P0 ;  /* 0x0000000b95957c11 */ /* 0x000fe400080f0eff */
[----:B------:R-:W-:Y:S02]  /*4480*/  LEA.HI.X.SX32 R151, R151, UR11, 0x1, P4 ;  /* 0x0000000b97977c11 */ /* 0x000fe4000a0f0eff */
[----:B------:R-:W-:Y:S02]  /*4490*/  LEA.HI.X.SX32 R153, R153, UR11, 0x1, P6 ;  /* 0x0000000b99997c11 */ /* 0x000fe4000b0f0eff */
[----:B------:R-:W-:-:S02]  /*44a0*/  LEA.HI.X.SX32 R155, R52, UR11, 0x1, P5 ;  /* 0x0000000b349b7c11 */ /* 0x000fc4000a8f0eff */
[----:B------:R-:W-:Y:S02]  /*44b0*/  LEA R158, P3, R54, UR10, 0x1 ;  /* 0x0000000a369e7c11 */ /* 0x000fe4000f8608ff */
[----:B------:R-:W-:Y:S02]  /*44c0*/  LEA R164, P0, R60, UR10, 0x1 ;  /* 0x0000000a3ca47c11 */ /* 0x000fe4000f8008ff */
[----:B------:R-:W-:Y:S02]  /*44d0*/  LEA R166, P4, R62, UR10, 0x1 ;  /* 0x0000000a3ea67c11 */ /* 0x000fe4000f8808ff */
[----:B------:R-:W-:Y:S02]  /*44e0*/  LEA R168, P6, R64, UR10, 0x1 ;  /* 0x0000000a40a87c11 */ /* 0x000fe4000f8c08ff */
[C---:B------:R-:W-:Y:S01]  /*44f0*/  LOP3.LUT R52, R199.reuse, 0x3f, RZ, 0xc0, !PT ;  /* 0x0000003fc7347812 */ /* 0x040fe200078ec0ff */
[----:B------:R-:W-:Y:S01]  /*4500*/  IMAD.SHL.U32 R199, R199, 0x8, RZ ;  /* 0x00000008c7c77824 */ /* 0x000fe200078e00ff */
[----:B------:R-:W-:-:S02]  /*4510*/  LEA.HI.X.SX32 R159, R56, UR11, 0x1, P2 ;  /* 0x0000000b389f7c11 */ /* 0x000fc400090f0eff */
[----:B------:R-:W-:Y:S01]  /*4520*/  LEA.HI.X.SX32 R161, R58, UR11, 0x1, P1 ;  /* 0x0000000b3aa17c11 */ /* 0x000fe200088f0eff */
[----:B------:R-:W-:Y:S01]  /*4530*/  IMAD R52, R52, R55, RZ ;  /* 0x0000003734347224 */ /* 0x000fe200078e02ff */
[----:B------:R-:W-:Y:S02]  /*4540*/  LEA.HI.X.SX32 R157, R54, UR11, 0x1, P3 ;  /* 0x0000000b369d7c11 */ /* 0x000fe400098f0eff */
[----:B------:R-:W-:Y:S01]  /*4550*/  LEA R174, P2, R70, UR10, 0x1 ;  /* 0x0000000a46ae7c11 */ /* 0x000fe2000f8408ff */
[----:B------:R-:W-:Y:S01]  /*4560*/  IMAD.SHL.U32 R123, R52, 0x2, RZ ;  /* 0x00000002347b7824 */ /* 0x000fe200078e00ff */
[----:B------:R-:W-:Y:S02]  /*4570*/  LEA R176, P1, R72, UR10, 0x1 ;  /* 0x0000000a48b07c11 */ /* 0x000fe4000f8208ff */
[----:B------:R-:W-:Y:S02]  /*4580*/  LEA.HI.X.SX32 R163, R60, UR11, 0x1, P0 ;  /* 0x0000000b3ca37c11 */ /* 0x000fe400080f0eff */
[----:B------:R-:W-:-:S02]  /*4590*/  CS2R R60, SRZ ;  /* 0x00000000003c7805 */ /* 0x000fc4000001ff00 */
[----:B------:R-:W-:Y:S02]  /*45a0*/  LEA.HI.X.SX32 R165, R62, UR11, 0x1, P4 ;  /* 0x0000000b3ea57c11 */ /* 0x000fe4000a0f0eff */
[----:B------:R-:W-:Y:S02]  /*45b0*/  CS2R R62, SRZ ;  /* 0x00000000003e7805 */ /* 0x000fe4000001ff00 */
[----:B------:R-:W-:Y:S02]  /*45c0*/  LEA.HI.X.SX32 R167, R64, UR11, 0x1, P6 ;  /* 0x0000000b40a77c11 */ /* 0x000fe4000b0f0eff */
[----:B------:R-:W-:Y:S02]  /*45d0*/  CS2R R64, SRZ ;  /* 0x0000000000407805 */ /* 0x000fe4000001ff00 */
[----:B------:R-:W-:Y:S02]  /*45e0*/  LEA R170, P5, R66, UR10, 0x1 ;  /* 0x0000000a42aa7c11 */ /* 0x000fe4000f8a08ff */
[----:B------:R-:W-:-:S02]  /*45f0*/  LEA R172, P3, R68, UR10, 0x1 ;  /* 0x0000000a44ac7c11 */ /* 0x000fc4000f8608ff */
[----:B------:R-:W-:Y:S02]  /*4600*/  LEA R178, P0, R74, UR10, 0x1 ;  /* 0x0000000a4ab27c11 */ /* 0x000fe4000f8008ff */
[----:B------:R-:W-:Y:S02]  /*4610*/  LEA R180, P4, R76, UR10, 0x1 ;  /* 0x0000000a4cb47c11 */ /* 0x000fe4000f8808ff */
[----:B------:R-:W-:Y:S02]  /*4620*/  LEA R182, P6, R78, UR10, 0x1 ;  /* 0x0000000a4eb67c11 */ /* 0x000fe4000f8c08ff */
[----:B------:R-:W-:Y:S02]  /*4630*/  LEA.HI.X.SX32 R173, R70, UR11, 0x1, P2 ;  /* 0x0000000b46ad7c11 */ /* 0x000fe400090f0eff */
[----:B------:R-:W-:Y:S02]  /*4640*/  CS2R R70, SRZ ;  /* 0x0000000000467805 */ /* 0x000fe4000001ff00 */
[----:B------:R-:W-:-:S02]  /*4650*/  LEA.HI.X.SX32 R175, R72, UR11, 0x1, P1 ;  /* 0x0000000b48af7c11 */ /* 0x000fc400088f0eff */
[----:B------:R-:W-:Y:S02]  /*4660*/  CS2R R72, SRZ ;  /* 0x0000000000487805 */ /* 0x000fe4000001ff00 */
[----:B------:R-:W-:Y:S02]  /*4670*/  LEA.HI.X.SX32 R169, R66, UR11, 0x1, P5 ;  /* 0x0000000b42a97c11 */ /* 0x000fe4000a8f0eff */
[----:B------:R-:W-:Y:S02]  /*4680*/  CS2R R66, SRZ ;  /* 0x0000000000427805 */ /* 0x000fe4000001ff00 */
[----:B------:R-:W-:Y:S02]  /*4690*/  LEA.HI.X.SX32 R171, R68, UR11, 0x1, P3 ;  /* 0x0000000b44ab7c11 */ /* 0x000fe400098f0eff */
[----:B------:R-:W-:Y:S02]  /*46a0*/  CS2R R68, SRZ ;  /* 0x0000000000447805 */ /* 0x000fe4000001ff00 */
[----:B------:R-:W-:-:S02]  /*46b0*/  LEA R188, P2, R84, UR10, 0x1 ;  /* 0x0000000a54bc7c11 */ /* 0x000fc4000f8408ff */
[----:B------:R-:W-:Y:S02]  /*46c0*/  LEA R190, P1, R86, UR10, 0x1 ;  /* 0x0000000a56be7c11 */ /* 0x000fe4000f8208ff */
[----:B------:R-:W-:Y:S02]  /*46d0*/  LEA.HI.X.SX32 R177, R74, UR11, 0x1, P0 ;  /* 0x0000000b4ab17c11 */ /* 0x000fe400080f0eff */
[----:B------:R-:W-:Y:S02]  /*46e0*/  CS2R R74, SRZ ;  /* 0x00000000004a7805 */ /* 0x000fe4000001ff00 */
[----:B------:R-:W-:Y:S02]  /*46f0*/  LEA.HI.X.SX32 R179, R76, UR11, 0x1, P4 ;  /* 0x0000000b4cb37c11 */ /* 0x000fe4000a0f0eff */
[----:B------:R-:W-:Y:S02]  /*4700*/  CS2R R76, SRZ ;  /* 0x00000000004c7805 */ /* 0x000fe4000001ff00 */
[----:B------:R-:W-:-:S02]  /*4710*/  LEA.HI.X.SX32 R181, R78, UR11, 0x1, P6 ;  /* 0x0000000b4eb57c11 */ /* 0x000fc4000b0f0eff */
[----:B------:R-:W-:Y:S02]  /*4720*/  CS2R R78, SRZ ;  /* 0x00000000004e7805 */ /* 0x000fe4000001ff00 */
[----:B------:R-:W-:Y:S02]  /*4730*/  LEA R184, P5, R80, UR10, 0x1 ;  /* 0x0000000a50b87c11 */ /* 0x000fe4000f8a08ff */
[----:B------:R-:W-:Y:S02]  /*4740*/  LEA R186, P3, R82, UR10, 0x1 ;  /* 0x0000000a52ba7c11 */ /* 0x000fe4000f8608ff */
[----:B------:R-:W-:Y:S02]  /*4750*/  LEA R192, P0, R88, UR10, 0x1 ;  /* 0x0000000a58c07c11 */ /* 0x000fe4000f8008ff */
[----:B------:R-:W-:Y:S02]  /*4760*/  LEA R194, P4, R90, UR10, 0x1 ;  /* 0x0000000a5ac27c11 */ /* 0x000fe4000f8808ff */
[----:B------:R-:W-:-:S02]  /*4770*/  LEA R196, P6, R195, UR10, 0x1 ;  /* 0x0000000ac3c47c11 */ /* 0x000fc4000f8c08ff */
[----:B------:R-:W-:Y:S02]  /*4780*/  SHF.R.S32.HI R53, RZ, 0x1f, R52 ;  /* 0x0000001fff357819 */ /* 0x000fe40000011434 */
[----:B------:R-:W-:Y:S02]  /*4790*/  LEA.HI.X.SX32 R187, R84, UR11, 0x1, P2 ;  /* 0x0000000b54bb7c11 */ /* 0x000fe400090f0eff */
[----:B------:R-:W-:Y:S02]  /*47a0*/  CS2R R84, SRZ ;  /* 0x0000000000547805 */ /* 0x000fe4000001ff00 */
[----:B------:R-:W-:Y:S02]  /*47b0*/  LEA.HI.X.SX32 R189, R86, UR11, 0x1, P1 ;  /* 0x0000000b56bd7c11 */ /* 0x000fe400088f0eff */
[----:B------:R-:W-:Y:S02]  /*47c0*/  CS2R R86, SRZ ;  /* 0x0000000000567805 */ /* 0x000fe4000001ff00 */
[----:B------:R-:W-:-:S02]  /*47d0*/  LEA.HI.X.SX32 R183, R80, UR11, 0x1, P5 ;  /* 0x0000000b50b77c11 */ /* 0x000fc4000a8f0eff */
[----:B------:R-:W-:Y:S02]  /*47e0*/  LEA.HI.X.SX32 R185, R82, UR11, 0x1, P3 ;  /* 0x0000000b52b97c11 */ /* 0x000fe400098f0eff */
[----:B------:R-:W-:Y:S02]  /*47f0*/  LEA.HI.X.SX32 R191, R88, UR11, 0x1, P0 ;  /* 0x0000000b58bf7c11 */ /* 0x000fe400080f0eff */
[----:B------:R-:W-:Y:S02]  /*4800*/  LEA.HI.X.SX32 R193, R90, UR11, 0x1, P4 ;  /* 0x0000000b5ac17c11 */ /* 0x000fe4000a0f0eff */
[----:B------:R-:W-:Y:S02]  /*4810*/  LEA.HI.X.SX32 R195, R195, UR11, 0x1, P6 ;  /* 0x0000000bc3c37c11 */ /* 0x000fe4000b0f0eff */
[----:B------:R-:W-:-:S07]  /*4820*/  SHF.L.U64.HI R124, R52, 0x1, R53 ;  /* 0x00000001347c7819 */ /* 0x000fce0000010235 */
.L_x_2:
[----:B------:R-:W0:Y:S01]  /*4830*/  S2R R238, SR_TID.X ;  /* 0x0000000000ee7919 */ /* 0x000e220000002100 */
[----:B------:R-:W-:Y:S01]  /*4840*/  PRMT R225, RZ, 0x7610, R225 ;  /* 0x00007610ffe17816 */ /* 0x000fe200000000e1 */
[----:B------:R-:W-:Y:S01]  /*4850*/  IMAD.WIDE R52, R215, 0x2, R220 ;  /* 0x00000002d7347825 */ /* 0x000fe200078e02dc */
[----:B------:R-:W-:Y:S02]  /*4860*/  PRMT R224, RZ, 0x7610, R224 ;  /* 0x00007610ffe07816 */ /* 0x000fe400000000e0 */
[----:B0-----:R-:W-:-:S04]  /*4870*/  SHF.R.U32.HI R80, RZ, 0x5, R238 ;  /* 0x00000005ff507819 */ /* 0x001fc800000116ee */
[----:B------:R-:W-:-:S04]  /*4880*/  SGXT.U32 R80, R80, 0x2 ;  /* 0x000000025050781a */ /* 0x000fc80000000000 */
[C---:B------:R-:W-:Y:S02]  /*4890*/  ISETP.GE.AND P0, PT, R80.reuse, UR7, PT ;  /* 0x0000000750007c0c */ /* 0x040fe4000bf06270 */
[C---:B------:R-:W-:Y:S02]  /*48a0*/  LOP3.LUT R54, R80.reuse, 0x4, RZ, 0xfc, !PT ;  /* 0x0000000450367812 */ /* 0x040fe400078efcff */
[----:B------:R-:W-:Y:S02]  /*48b0*/  LOP3.LUT R55, R80, 0x8, RZ, 0xfc, !PT ;  /* 0x0000000850377812 */ /* 0x000fe400078efcff */
[----:B------:R-:W-:Y:S02]  /*48c0*/  ISETP.GE.AND P4, PT, R54, UR7, PT ;  /* 0x0000000736007c0c */ /* 0x000fe4000bf86270 */
[----:B------:R-:W-:Y:S02]  /*48d0*/  LOP3.LUT R54, R80, 0xc, RZ, 0xfc, !PT ;  /* 0x0000000c50367812 */ /* 0x000fe400078efcff */
[----:B------:R-:W-:-:S02]  /*48e0*/  ISETP.GE.AND P5, PT, R55, UR7, PT ;  /* 0x0000000737007c0c */ /* 0x000fc4000bfa6270 */
[----:B------:R-:W-:Y:S01]  /*48f0*/  LOP3.LUT R58, R80, 0x14, RZ, 0xfc, !PT ;  /* 0x00000014503a7812 */ /* 0x000fe200078efcff */
[----:B------:R0:W2:Y:S01]  /*4900*/  @!P0 LDG.E.U16 R225, desc[UR8][R52.64] ;  /* 0x0000000834e18981 */ /* 0x0000a2000c1e1500 */
[----:B------:R-:W-:Y:S01]  /*4910*/  ISETP.GE.AND P0, PT, R54, UR7, PT ;  /* 0x0000000736007c0c */ /* 0x000fe2000bf06270 */
[--C-:B------:R-:W-:Y:S01]  /*4920*/  IMAD.WIDE R56, R200, 0x2, R220.reuse ;  /* 0x00000002c8387825 */ /* 0x100fe200078e02dc */
[----:B------:R-:W-:Y:S02]  /*4930*/  LOP3.LUT R55, R80, 0x10, RZ, 0xfc, !PT ;  /* 0x0000001050377812 */ /* 0x000fe400078efcff */
[----:B------:R-:W-:Y:S02]  /*4940*/  ISETP.GE.AND P2, PT, R58, UR7, PT ;  /* 0x000000073a007c0c */ /* 0x000fe4000bf46270 */
[C---:B------:R-:W-:Y:S02]  /*4950*/  LOP3.LUT R59, R80.reuse, 0x18, RZ, 0xfc, !PT ;  /* 0x00000018503b7812 */ /* 0x040fe400078efcff */
[----:B------:R-:W-:Y:S01]  /*4960*/  LOP3.LUT R58, R80, 0x1c, RZ, 0xfc, !PT ;  /* 0x0000001c503a7812 */ /* 0x000fe200078efcff */
[----:B0-----:R-:W-:Y:S01]  /*4970*/  IMAD.WIDE R52, R201, 0x2, R220 ;  /* 0x00000002c9347825 */ /* 0x001fe200078e02dc */
[----:B------:R-:W-:-:S02]  /*4980*/  ISETP.GE.AND P3, PT, R55, UR7, PT ;  /* 0x0000000737007c0c */ /* 0x000fc4000bf66270 */
[----:B------:R-:W-:Y:S01]  /*4990*/  PRMT R234, RZ, 0x7610, R234 ;  /* 0x00007610ffea7816 */ /* 0x000fe200000000ea */
[----:B------:R-:W-:Y:S01]  /*49a0*/  IMAD.WIDE R54, R202, 0x2, R220 ;  /* 0x00000002ca367825 */ /* 0x000fe200078e02dc */
[----:B------:R-:W-:Y:S01]  /*49b0*/  ISETP.GE.AND P1, PT, R59, UR7, PT ;  /* 0x000000073b007c0c */ /* 0x000fe2000bf26270 */
[----:B------:R0:W3:Y:S01]  /*49c0*/  @!P5 LDG.E.U16 R224, desc[UR8][R52.64] ;  /* 0x0000000834e0d981 */ /* 0x0000e2000c1e1500 */
[----:B------:R-:W-:Y:S02]  /*49d0*/  ISETP.GE.AND P6, PT, R58, UR7, PT ;  /* 0x000000073a007c0c */ /* 0x000fe4000bfc6270 */
[C---:B------:R-:W-:Y:S01]  /*49e0*/  LOP3.LUT R59, R80.reuse, 0x20, RZ, 0xfc, !PT ;  /* 0x00000020503b7812 */ /* 0x040fe200078efcff */
[----:B------:R1:W4:Y:S01]  /*49f0*/  @!P0 LDG.E.U16 R234, desc[UR8][R54.64] ;  /* 0x0000000836ea8981 */ /* 0x000322000c1e1500 */
[----:B------:R-:W-:Y:S02]  /*4a00*/  LOP3.LUT R58, R80, 0x24, RZ, 0xfc, !PT ;  /* 0x00000024503a7812 */ /* 0x000fe400078efcff */
[----:B------:R-:W-:-:S02]  /*4a10*/  ISETP.GE.AND P5, PT, R59, UR7, PT ;  /* 0x000000073b007c0c */ /* 0x000fc4000bfa6270 */
[----:B------:R-:W-:Y:S01]  /*4a20*/  ISETP.GE.AND P0, PT, R58, UR7, PT ;  /* 0x000000073a007c0c */ /* 0x000fe2000bf06270 */
[----:B------:R-:W-:Y:S01]  /*4a30*/  IMAD.WIDE R58, R204, 0x2, R220 ;  /* 0x00000002cc3a7825 */ /* 0x000fe200078e02dc */
[----:B------:R-:W-:Y:S02]  /*4a40*/  PRMT R233, RZ, 0x7610, R233 ;  /* 0x00007610ffe97816 */ /* 0x000fe400000000e9 */
[----:B0-----:R-:W-:Y:S02]  /*4a50*/  LOP3.LUT R52, R80, 0x30, RZ, 0xfc, !PT ;  /* 0x0000003050347812 */ /* 0x001fe400078efcff */
[----:B------:R-:W-:Y:S02]  /*4a60*/  PRMT R226, RZ, 0x7610, R226 ;  /* 0x00007610ffe27816 */ /* 0x000fe400000000e2 */
[----:B------:R-:W5:Y:S01]  /*4a70*/  @!P2 LDG.E.U16 R233, desc[UR8][R58.64] ;  /* 0x000000083ae9a981 */ /* 0x000f62000c1e1500 */
[----:B------:R-:W-:Y:S01]  /*4a80*/  ISETP.GE.AND P2, PT, R52, UR7, PT ;  /* 0x0000000734007c0c */ /* 0x000fe2000bf46270 */
[----:B------:R-:W-:Y:S01]  /*4a90*/  IMAD.WIDE R52, R205, 0x2, R220 ;  /* 0x00000002cd347825 */ /* 0x000fe200078e02dc */
[----:B------:R-:W-:-:S04]  /*4aa0*/  PRMT R231, RZ, 0x7610, R231 ;  /* 0x00007610ffe77816 */ /* 0x000fc800000000e7 */
[----:B------:R-:W2:Y:S01]  /*4ab0*/  @!P1 LDG.E.U16 R226, desc[UR8][R52.64] ;  /* 0x0000000834e29981 */ /* 0x000ea2000c1e1500 */
[----:B------:R-:W-:-:S03]  /*4ac0*/  PRMT R227, RZ, 0x7610, R227 ;  /* 0x00007610ffe37816 */ /* 0x000fc600000000e3 */
[----:B------:R0:W4:Y:S01]  /*4ad0*/  @!P4 LDG.E.U16 R231, desc[UR8][R56.64] ;  /* 0x0000000838e7c981 */ /* 0x000122000c1e1500 */
[----:B------:R-:W-:Y:S01]  /*4ae0*/  PRMT R236, RZ, 0x7610, R236 ;  /* 0x00007610ffec7816 */ /* 0x000fe200000000ec */
[----:B-1----:R-:W-:Y:S01]  /*4af0*/  IMAD.WIDE R54, R206, 0x2, R220 ;  /* 0x00000002ce367825 */ /* 0x002fe200078e02dc */
[----:B------:R-:W-:Y:S02]  /*4b00*/  LOP3.LUT R81, R80, 0x28, RZ, 0xfc, !PT ;  /* 0x0000002850517812 */ /* 0x000fe400078efcff */
[----:B------:R-:W-:Y:S02]  /*4b10*/  PRMT R229, RZ, 0x7610, R229 ;  /* 0x00007610ffe57816 */ /* 0x000fe400000000e5 */
[----:B------:R1:W5:Y:S01]  /*4b20*/  @!P6 LDG.E.U16 R236, desc[UR8][R54.64] ;  /* 0x0000000836ece981 */ /* 0x000362000c1e1500 */
[----:B0-----:R-:W-:-:S05]  /*4b30*/  IMAD.WIDE R56, R203, 0x2, R220 ;  /* 0x00000002cb387825 */ /* 0x001fca00078e02dc */
[----:B------:R0:W4:Y:S01]  /*4b40*/  @!P3 LDG.E.U16 R227, desc[UR8][R56.64] ;  /* 0x0000000838e3b981 */ /* 0x000122000c1e1500 */
[----:B------:R-:W-:Y:S01]  /*4b50*/  ISETP.GE.AND P4, PT, R81, UR7, PT ;  /* 0x0000000751007c0c */ /* 0x000fe2000bf86270 */
[----:B------:R-:W-:Y:S01]  /*4b60*/  IMAD.WIDE R88, R207, 0x2, R220 ;  /* 0x00000002cf587825 */ /* 0x000fe200078e02dc */
[C---:B------:R-:W-:Y:S02]  /*4b70*/  LOP3.LUT R82, R80.reuse, 0x2c, RZ, 0xfc, !PT ;  /* 0x0000002c50527812 */ /* 0x040fe400078efcff */
[----:B------:R-:W-:Y:S01]  /*4b80*/  PRMT R228, RZ, 0x7610, R228 ;  /* 0x00007610ffe47816 */ /* 0x000fe200000000e4 */
[----:B-1----:R-:W-:Y:S01]  /*4b90*/  IMAD.WIDE R54, R213, 0x2, R220 ;  /* 0x00000002d5367825 */ /* 0x002fe200078e02dc */
[----:B------:R1:W5:Y:S01]  /*4ba0*/  @!P5 LDG.E.U16 R229, desc[UR8][R88.64] ;  /* 0x0000000858e5d981 */ /* 0x000362000c1e1500 */
[----:B0-----:R-:W-:-:S04]  /*4bb0*/  LOP3.LUT R57, R80, 0x38, RZ, 0xfc, !PT ;  /* 0x0000003850397812 */ /* 0x001fc800078efcff */
[----:B------:R-:W-:Y:S02]  /*4bc0*/  ISETP.GE.AND P6, PT, R57, UR7, PT ;  /* 0x0000000739007c0c */ /* 0x000fe4000bfc6270 */
[C---:B------:R-:W-:Y:S02]  /*4bd0*/  LOP3.LUT R56, R80.reuse, 0x34, RZ, 0xfc, !PT ;  /* 0x0000003450387812 */ /* 0x040fe400078efcff */
[----:B------:R-:W-:Y:S01]  /*4be0*/  LOP3.LUT R57, R80, 0x3c, RZ, 0xfc, !PT ;  /* 0x0000003c50397812 */ /* 0x000fe200078efcff */
[----:B------:R-:W-:Y:S01]  /*4bf0*/  IMAD.WIDE R80, R209, 0x2, R220 ;  /* 0x00000002d1507825 */ /* 0x000fe200078e02dc */
[----:B------:R-:W-:Y:S02]  /*4c00*/  PRMT R230, RZ, 0x7610, R230 ;  /* 0x00007610ffe67816 */ /* 0x000fe400000000e6 */
[----:B------:R-:W-:Y:S01]  /*4c10*/  PRMT R232, RZ, 0x7610, R232 ;  /* 0x00007610ffe87816 */ /* 0x000fe200000000e8 */
[----:B------:R-:W-:Y:S01]  /*4c20*/  IMAD.WIDE R90, R211, 0x2, R220 ;  /* 0x00000002d35a7825 */ /* 0x000fe200078e02dc */
[----:B------:R-:W5:Y:S04]  /*4c30*/  @!P4 LDG.E.U16 R228, desc[UR8][R80.64] ;  /* 0x0000000850e4c981 */ /* 0x000f68000c1e1500 */
[----:B------:R-:W5:Y:S04]  /*4c40*/  @!P6 LDG.E.U16 R230, desc[UR8][R54.64] ;  /* 0x0000000836e6e981 */ /* 0x000f68000c1e1500 */
[----:B------:R0:W5:Y:S01]  /*4c50*/  @!P2 LDG.E.U16 R232, desc[UR8][R90.64] ;  /* 0x000000085ae8a981 */ /* 0x000162000c1e1500 */
[----:B------:R-:W-:-:S02]  /*4c60*/  ISETP.GE.AND P3, PT, R82, UR7, PT ;  /* 0x0000000752007c0c */ /* 0x000fc4000bf66270 */
[----:B------:R-:W-:Y:S02]  /*4c70*/  ISETP.GE.AND P1, PT, R56, UR7, PT ;  /* 0x0000000738007c0c */ /* 0x000fe4000bf26270 */
[----:B------:R-:W-:Y:S01]  /*4c80*/  ISETP.GE.AND P5, PT, R57, UR7, PT ;  /* 0x0000000739007c0c */ /* 0x000fe2000bfa6270 */
[----:B------:R-:W-:Y:S01]  /*4c90*/  IMAD.WIDE R58, R208, 0x2, R220 ;  /* 0x00000002d03a7825 */ /* 0x000fe200078e02dc */
[----:B------:R-:W-:Y:S02]  /*4ca0*/  PRMT R235, RZ, 0x7610, R235 ;  /* 0x00007610ffeb7816 */ /* 0x000fe400000000eb */
[----:B------:R-:W-:Y:S01]  /*4cb0*/  PRMT R56, RZ, 0x7610, R56 ;  /* 0x00007610ff387816 */ /* 0x000fe20000000038 */
[----:B------:R-:W-:Y:S01]  /*4cc0*/  IMAD.WIDE R82, R210, 0x2, R220 ;  /* 0x00000002d2527825 */ /* 0x000fe200078e02dc */
[----:B------:R-:W-:Y:S02]  /*4cd0*/  PRMT R237, RZ, 0x7610, R237 ;  /* 0x00007610ffed7816 */ /* 0x000fe400000000ed */
[----:B------:R-:W-:Y:S01]  /*4ce0*/  PRMT R57, RZ, 0x7610, R57 ;  /* 0x00007610ff397816 */ /* 0x000fe20000000039 */
[--C-:B------:R-:W-:Y:S01]  /*4cf0*/  IMAD.WIDE R52, R212, 0x2, R220.reuse ;  /* 0x00000002d4347825 */ /* 0x100fe200078e02dc */
[----:B------:R-:W5:Y:S03]  /*4d00*/  @!P0 LDG.E.U16 R235, desc[UR8][R58.64] ;  /* 0x000000083aeb8981 */ /* 0x000f66000c1e1500 */
[----:B-1----:R-:W-:Y:S01]  /*4d10*/  IMAD.WIDE R88, R214, 0x2, R220 ;  /* 0x00000002d6587825 */ /* 0x002fe200078e02dc */
[----:B------:R1:W5:Y:S04]  /*4d20*/  @!P3 LDG.E.U16 R56, desc[UR8][R82.64] ;  /* 0x000000085238b981 */ /* 0x000368000c1e1500 */
[----:B------:R1:W5:Y:S04]  /*4d30*/  @!P1 LDG.E.U16 R237, desc[UR8][R52.64] ;  /* 0x0000000834ed9981 */ /* 0x000368000c1e1500 */
[----:B------:R-:W5:Y:S01]  /*4d40*/  @!P5 LDG.E.U16 R57, desc[UR8][R88.64] ;  /* 0x000000085839d981 */ /* 0x000f62000c1e1500 */
[----:B------:R-:W-:-:S02]  /*4d50*/  LOP3.LUT R239, R238, 0x3f, RZ, 0xc0, !PT ;  /* 0x0000003feeef7812 */ /* 0x000fc400078ec0ff */
[-C--:B------:R-:W-:Y:S02]  /*4d60*/  IADD3 RZ, P2, R10, R123.reuse, RZ ;  /* 0x0000007b0aff7210 */ /* 0x080fe40007f5e0ff */
[-C--:B------:R-:W-:Y:S02]  /*4d70*/  IADD3 RZ, P3, R12, R123.reuse, RZ ;  /* 0x0000007b0cff7210 */ /* 0x080fe40007f7e0ff */
[----:B------:R-:W-:Y:S01]  /*4d80*/  ISETP.GE.AND P0, PT, R239, UR7, PT ;  /* 0x00000007ef007c0c */ /* 0x000fe2000bf06270 */
[--C-:B0-----:R-:W-:Y:S01]  /*4d90*/  IMAD.X R91, R11, 0x1, R124.reuse, P2 ;  /* 0x000000010b5b7824 */ /* 0x101fe200010e067c */
[-C--:B------:R-:W-:Y:S01]  /*4da0*/  IADD3 RZ, P2, R14, R123.reuse, RZ ;  /* 0x0000007b0eff7210 */ /* 0x080fe20007f5e0ff */
[----:B-1----:R-:W-:Y:S01]  /*4db0*/  IMAD.X R83, R13, 0x1, R124, P3 ;  /* 0x000000010d537824 */ /* 0x002fe200018e067c */
[-C--:B------:R-:W-:Y:S02]  /*4dc0*/  IADD3 RZ, P1, R16, R123.reuse, RZ ;  /* 0x0000007b10ff7210 */ /* 0x080fe40007f3e0ff */
[----:B------:R-:W-:Y:S01]  /*4dd0*/  IADD3 RZ, P3, R18, R123, RZ ;  /* 0x0000007b12ff7210 */ /* 0x000fe20007f7e0ff */
[----:B------:R-:W-:Y:S01]  /*4de0*/  IMAD.IADD R90, R10, 0x1, R123 ;  /* 0x000000010a5a7824 */ /* 0x000fe200078e027b */
[----:B------:R-:W-:Y:S01]  /*4df0*/  PRMT R241, RZ, 0x7610, R241 ;  /* 0x00007610fff17816 */ /* 0x000fe200000000f1 */
[----:B------:R-:W-:Y:S01]  /*4e00*/  BAR.SYNC.DEFER_BLOCKING 0x0 ;  /* 0x0000000000007b1d */ /* 0x000fe20000010000 */
[----:B------:R-:W-:Y:S01]  /*4e10*/  PRMT R100, RZ, 0x7610, R100 ;  /* 0x00007610ff647816 */ /* 0x000fe20000000064 */
[----:B------:R-:W-:-:S02]  /*4e20*/  IMAD.IADD R80, R14, 0x1, R123 ;  /* 0x000000010e507824 */ /* 0x000fc400078e027b */
[--C-:B------:R-:W-:Y:S01]  /*4e30*/  IMAD.X R81, R15, 0x1, R124.reuse, P2 ;  /* 0x000000010f517824 */ /* 0x100fe200010e067c */
[-C--:B------:R-:W-:Y:S01]  /*4e40*/  IADD3 RZ, P2, R20, R123.reuse, RZ ;  /* 0x0000007b14ff7210 */ /* 0x080fe20007f5e0ff */
[--C-:B------:R-:W-:Y:S01]  /*4e50*/  IMAD.X R53, R17, 0x1, R124.reuse, P1 ;  /* 0x0000000111357824 */ /* 0x100fe200008e067c */
[-C--:B------:R-:W-:Y:S01]  /*4e60*/  IADD3 RZ, P1, R22, R123.reuse, RZ ;  /* 0x0000007b16ff7210 */ /* 0x080fe20007f3e0ff */
[----:B------:R-:W-:Y:S01]  /*4e70*/  IMAD.X R55, R19, 0x1, R124, P3 ;  /* 0x0000000113377824 */ /* 0x000fe200018e067c */
[-C--:B------:R-:W-:Y:S01]  /*4e80*/  IADD3 RZ, P3, R24, R123.reuse, RZ ;  /* 0x0000007b18ff7210 */ /* 0x080fe20007f7e0ff */
[--C-:B------:R-:W-:Y:S01]  /*4e90*/  IMAD.IADD R54, R18, 0x1, R123.reuse ;  /* 0x0000000112367824 */ /* 0x100fe200078e027b */
[----:B------:R-:W-:Y:S01]  /*4ea0*/  PRMT R240, RZ, 0x7610, R240 ;  /* 0x00007610fff07816 */ /* 0x000fe200000000f0 */
[--C-:B------:R-:W-:Y:S01]  /*4eb0*/  IMAD.IADD R104, R20, 0x1, R123.reuse ;  /* 0x0000000114687824 */ /* 0x100fe200078e027b */
[----:B------:R-:W-:Y:S01]  /*4ec0*/  PRMT R58, RZ, 0x7610, R58 ;  /* 0x00007610ff3a7816 */ /* 0x000fe2000000003a */
[--C-:B------:R-:W-:Y:S01]  /*4ed0*/  IMAD.X R105, R21, 0x1, R124.reuse, P2 ;  /* 0x0000000115697824 */ /* 0x100fe200010e067c */
[-C--:B------:R-:W-:Y:S01]  /*4ee0*/  IADD3 RZ, P2, R26, R123.reuse, RZ ;  /* 0x0000007b1aff7210 */ /* 0x080fe20007f5e0ff */
[----:B------:R-:W-:Y:S01]  /*4ef0*/  IMAD.X R103, R23, 0x1, R124, P1 ;  /* 0x0000000117677824 */ /* 0x000fe200008e067c */
[----:B------:R-:W-:Y:S01]  /*4f00*/  IADD3 RZ, P1, R28, R123, RZ ;  /* 0x0000007b1cff7210 */ /* 0x000fe20007f3e0ff */
[----:B------:R-:W-:Y:S01]  /*4f10*/  IMAD.IADD R82, R12, 0x1, R123 ;  /* 0x000000010c527824 */ /* 0x000fe200078e027b */
[----:B------:R0:W5:Y:S04]  /*4f20*/  @!P0 LDG.E.U16 R241, desc[UR8][R90.64] ;  /* 0x000000085af18981 */ /* 0x000168000c1e1500 */
[----:B------:R1:W5:Y:S01]  /*4f30*/  @!P0 LDG.E.U16 R100, desc[UR8][R80.64] ;  /* 0x0000000850648981 */ /* 0x000362000c1e1500 */
[----:B------:R-:W-:Y:S01]  /*4f40*/  PRMT R99, RZ, 0x7610, R99 ;  /* 0x00007610ff637816 */ /* 0x000fe20000000063 */
[----:B------:R-:W-:Y:S01]  /*4f50*/  IMAD.IADD R102, R22, 0x1, R123 ;  /* 0x0000000116667824 */ /* 0x000fe200078e027b */
[----:B------:R-:W-:Y:S01]  /*4f60*/  PRMT R219, RZ, 0x7610, R219 ;  /* 0x00007610ffdb7816 */ /* 0x000fe200000000db */
[----:B------:R1:W5:Y:S01]  /*4f70*/  @!P0 LDG.E.U16 R240, desc[UR8][R54.64] ;  /* 0x0000000836f08981 */ /* 0x000362000c1e1500 */
[----:B0-----:R-:W-:Y:S01]  /*4f80*/  PRMT R90, RZ, 0x7610, R90 ;  /* 0x00007610ff5a7816 */ /* 0x001fe2000000005a */
[----:B------:R-:W-:-:S02]  /*4f90*/  IMAD.X R97, R27, 0x1, R124, P2 ;  /* 0x000000011b617824 */ /* 0x000fc400010e067c */
[----:B------:R0:W5:Y:S01]  /*4fa0*/  @!P0 LDG.E.U16 R58, desc[UR8][R82.64] ;  /* 0x00000008523a8981 */ /* 0x000162000c1e1500 */
[--C-:B-1----:R-:W-:Y:S01]  /*4fb0*/  IMAD.X R81, R25, 0x1, R124.reuse, P3 ;  /* 0x0000000119517824 */ /* 0x102fe200018e067c */
[-C--:B------:R-:W-:Y:S02]  /*4fc0*/  IADD3 RZ, P3, R30, R123.reuse, RZ ;  /* 0x0000007b1eff7210 */ /* 0x080fe40007f7e0ff */
[----:B------:R1:W5:Y:S01]  /*4fd0*/  @!P0 LDG.E.U16 R90, desc[UR8][R104.64] ;  /* 0x00000008685a8981 */ /* 0x000362000c1e1500 */
[-C--:B------:R-:W-:Y:S01]  /*4fe0*/  IADD3 RZ, P2, R32, R123.reuse, RZ ;  /* 0x0000007b20ff7210 */ /* 0x080fe20007f5e0ff */
[--C-:B------:R-:W-:Y:S02]  /*4ff0*/  IMAD.IADD R54, R28, 0x1, R123.reuse ;  /* 0x000000011c367824 */ /* 0x100fe400078e027b */
[----:B------:R-:W-:Y:S01]  /*5000*/  IMAD.X R55, R29, 0x1, R124, P1 ;  /* 0x000000011d377824 */ /* 0x000fe200008e067c */
[----:B------:R-:W-:Y:S01]  /*5010*/  PRMT R88, RZ, 0x7610, R88 ;  /* 0x00007610ff587816 */ /* 0x000fe20000000058 */
[----:B------:R-:W-:Y:S01]  /*5020*/  IMAD.IADD R80, R24, 0x1, R123 ;  /* 0x0000000118507824 */ /* 0x000fe200078e027b */
[----:B0-----:R-:W-:Y:S01]  /*5030*/  PRMT R83, RZ, 0x7610, R83 ;  /* 0x00007610ff537816 */ /* 0x001fe20000000053 */
[----:B------:R-:W-:Y:S01]  /*5040*/  IMAD.IADD R52, R16, 0x1, R123 ;  /* 0x0000000110347824 */ /* 0x000fe200078e027b */
[----:B------:R0:W5:Y:S01]  /*5050*/  @!P0 LDG.E.U16 R99, desc[UR8][R102.64] ;  /* 0x0000000866638981 */ /* 0x000162000c1e1500 */
[----:B-1----:R-:W-:Y:S01]  /*5060*/  IMAD.X R105, R31, 0x1, R124, P3 ;  /* 0x000000011f697824 */ /* 0x002fe200018e067c */
[----:B------:R-:W-:-:S02]  /*5070*/  IADD3 RZ, P3, R36, R123, RZ ;  /* 0x0000007b24ff7210 */ /* 0x000fc40007f7e0ff */
[-C--:B------:R-:W-:Y:S01]  /*5080*/  IADD3 RZ, P1, R34, R123.reuse, RZ ;  /* 0x0000007b22ff7210 */ /* 0x080fe20007f3e0ff */
[----:B------:R1:W5:Y:S01]  /*5090*/  @!P0 LDG.E.U16 R219, desc[UR8][R54.64] ;  /* 0x0000000836db8981 */ /* 0x000362000c1e1500 */
[----:B------:R-:W-:Y:S02]  /*50a0*/  PRMT R82, RZ, 0x7610, R82 ;  /* 0x00007610ff527816 */ /* 0x000fe40000000052 */
[----:B------:R-:W-:Y:S01]  /*50b0*/  PRMT R252, RZ, 0x7610, R252 ;  /* 0x00007610fffc7816 */ /* 0x000fe200000000fc */
[----:B------:R1:W5:Y:S01]  /*50c0*/  @!P0 LDG.E.U16 R83, desc[UR8][R80.64] ;  /* 0x0000000850538981 */ /* 0x000362000c1e1500 */
[----:B0-----:R-:W-:Y:S02]  /*50d0*/  IMAD.IADD R102, R32, 0x1, R123 ;  /* 0x0000000120667824 */ /* 0x001fe400078e027b */
[--C-:B------:R-:W-:Y:S01]  /*50e0*/  IMAD.X R103, R33, 0x1, R124.reuse, P2 ;  /* 0x0000000121677824 */ /* 0x100fe200010e067c */
[----:B------:R0:W5:Y:S01]  /*50f0*/  @!P0 LDG.E.U16 R88, desc[UR8][R52.64] ;  /* 0x0000000834588981 */ /* 0x000162000c1e1500 */
[----:B-1----:R-:W-:Y:S01]  /*5100*/  IMAD.X R55, R37, 0x1, R124, P3 ;  /* 0x0000000125377824 */ /* 0x002fe200018e067c */
[----:B------:R-:W-:-:S02]  /*5110*/  IADD3 RZ, P3, R42, R123, RZ ;  /* 0x0000007b2aff7210 */ /* 0x000fc40007f7e0ff */
[----:B------:R1:W5:Y:S01]  /*5120*/  @!P0 LDG.E.U16 R82, desc[UR8][R102.64] ;  /* 0x0000000866528981 */ /* 0x000362000c1e1500 */
[----:B------:R-:W-:Y:S02]  /*5130*/  IMAD.IADD R80, R34, 0x1, R123 ;  /* 0x0000000122507824 */ /* 0x000fe400078e027b */
[----:B------:R-:W-:Y:S01]  /*5140*/  IMAD.X R81, R35, 0x1, R124, P1 ;  /* 0x0000000123517824 */ /* 0x000fe200008e067c */
[----:B0-----:R-:W-:-:S04]  /*5150*/  PRMT R52, RZ, 0x7610, R52 ;  /* 0x00007610ff347816 */ /* 0x001fc80000000034 */
[----:B------:R-:W5:Y:S01]  /*5160*/  @!P0 LDG.E.U16 R252, desc[UR8][R80.64] ;  /* 0x0000000850fc8981 */ /* 0x000f62000c1e1500 */
[----:B-1----:R-:W-:Y:S02]  /*5170*/  IMAD.IADD R102, R42, 0x1, R123 ;  /* 0x000000012a667824 */ /* 0x002fe400078e027b */
[----:B------:R-:W-:Y:S01]  /*5180*/  IMAD.X R103, R43, 0x1, R124, P3 ;  /* 0x000000012b677824 */ /* 0x000fe200018e067c */
[----:B------:R-:W-:Y:S01]  /*5190*/  PRMT R53, RZ, 0x7610, R53 ;  /* 0x00007610ff357816 */ /* 0x000fe20000000035 */
[----:B------:R-:W-:-:S03]  /*51a0*/  IMAD.IADD R96, R26, 0x1, R123 ;  /* 0x000000011a607824 */ /* 0x000fc600078e027b */
[----:B------:R-:W5:Y:S04]  /*51b0*/  @!P0 LDG.E.U16 R52, desc[UR8][R102.64] ;  /* 0x0000000866348981 */ /* 0x000f68000c1e1500 */
[----:B------:R-:W5:Y:S01]  /*51c0*/  @!P0 LDG.E.U16 R53, desc[UR8][R96.64] ;  /* 0x0000000860358981 */ /* 0x000f62000c1e1500 */
[----:B------:R-:W-:Y:S01]  /*51d0*/  PRMT R98, RZ, 0x7610, R98 ;  /* 0x00007610ff627816 */ /* 0x000fe20000000062 */
[--C-:B------:R-:W-:Y:S01]  /*51e0*/  IMAD.IADD R104, R30, 0x1, R123.reuse ;  /* 0x000000011e687824 */ /* 0x100fe200078e027b */
[-C--:B------:R-:W-:Y:S01]  /*51f0*/  IADD3 RZ, P1, R40, R123.reuse, RZ ;  /* 0x0000007b28ff7210 */ /* 0x080fe20007f3e0ff */
[----:B------:R-:W-:Y:S01]  /*5200*/  IMAD.IADD R54, R36, 0x1, R123 ;  /* 0x0000000124367824 */ /* 0x000fe200078e027b */
[----:B------:R-:W-:Y:S02]  /*5210*/  PRMT R217, RZ, 0x7610, R217 ;  /* 0x00007610ffd97816 */ /* 0x000fe400000000d9 */
[----:B------:R0:W5:Y:S01]  /*5220*/  @!P0 LDG.E.U16 R98, desc[UR8][R104.64] ;  /* 0x0000000868628981 */ /* 0x000162000c1e1500 */
[----:B------:R-:W-:-:S03]  /*5230*/  IADD3 RZ, P2, R38, R123, RZ ;  /* 0x0000007b26ff7210 */ /* 0x000fc60007f5e0ff */
[----:B------:R1:W5:Y:S01]  /*5240*/  @!P0 LDG.E.U16 R217, desc[UR8][R54.64] ;  /* 0x0000000836d98981 */ /* 0x000362000c1e1500 */
[--C-:B0-----:R-:W-:Y:S01]  /*5250*/  IMAD.X R105, R41, 0x1, R124.reuse, P1 ;  /* 0x0000000129697824 */ /* 0x101fe200008e067c */
[-C--:B------:R-:W-:Y:S01]  /*5260*/  IADD3 RZ, P1, R46, R123.reuse, RZ ;  /* 0x0000007b2eff7210 */ /* 0x080fe20007f3e0ff */
[----:B------:R-:W-:Y:S01]  /*5270*/  IMAD.X R113, R39, 0x1, R124, P2 ;  /* 0x0000000127717824 */ /* 0x000fe200010e067c */
[----:B------:R-:W-:-:S03]  /*5280*/  IADD3 RZ, P2, R44, R123, RZ ;  /* 0x0000007b2cff7210 */ /* 0x000fc60007f5e0ff */
[--C-:B-1----:R-:W-:Y:S01]  /*5290*/  IMAD.X R55, R47, 0x1, R124.reuse, P1 ;  /* 0x000000012f377824 */ /* 0x102fe200008e067c */
[-C--:B------:R-:W-:Y:S01]  /*52a0*/  IADD3 RZ, P1, R116, R123.reuse, RZ ;  /* 0x0000007b74ff7210 */ /* 0x080fe20007f3e0ff */
[----:B------:R-:W-:Y:S01]  /*52b0*/  IMAD.IADD R112, R38, 0x1, R123 ;  /* 0x0000000126707824 */ /* 0x000fe200078e027b */
[----:B------:R-:W-:Y:S01]  /*52c0*/  PRMT R97, RZ, 0x7610, R97 ;  /* 0x00007610ff617816 */ /* 0x000fe20000000061 */
[----:B------:R-:W-:Y:S01]  /*52d0*/  IMAD.IADD R104, R40, 0x1, R123 ;  /* 0x0000000128687824 */ /* 0x000fe200078e027b */
[----:B------:R-:W-:Y:S01]  /*52e0*/  PRMT R81, RZ, 0x7610, R81 ;  /* 0x00007610ff517816 */ /* 0x000fe20000000051 */
[----:B------:R-:W-:Y:S01]  /*52f0*/  IMAD.X R103, R117, 0x1, R124, P1 ;  /* 0x0000000175677824 */ /* 0x000fe200008e067c */
[----:B------:R-:W-:Y:S01]  /*5300*/  PRMT R114, RZ, 0x7610, R114 ;  /* 0x00007610ff727816 */ /* 0x000fe20000000072 */
[--C-:B------:R-:W-:Y:S01]  /*5310*/  IMAD.X R107, R45, 0x1, R124.reuse, P2 ;  /* 0x000000012d6b7824 */ /* 0x100fe200010e067c */
[-C--:B------:R-:W-:Y:S01]  /*5320*/  IADD3 RZ, P1, R120, R123.reuse, RZ ;  /* 0x0000007b78ff7210 */ /* 0x080fe20007f3e0ff */
[----:B------:R-:W-:Y:S01]  /*5330*/  IMAD.IADD R102, R116, 0x1, R123 ;  /* 0x0000000174667824 */ /* 0x000fe200078e027b */
[----:B------:R-:W-:Y:S01]  /*5340*/  IADD3 RZ, P2, R50, R123, RZ ;  /* 0x0000007b32ff7210 */ /* 0x000fe20007f5e0ff */
[----:B------:R0:W5:Y:S01]  /*5350*/  @!P0 LDG.E.U16 R97, desc[UR8][R112.64] ;  /* 0x0000000870618981 */ /* 0x000162000c1e1500 */
[----:B------:R-:W-:Y:S01]  /*5360*/  PRMT R115, RZ, 0x7610, R115 ;  /* 0x00007610ff737816 */ /* 0x000fe20000000073 */
[----:B------:R-:W-:Y:S01]  /*5370*/  IMAD.X R223, R121, 0x1, R124, P1 ;  /* 0x0000000179df7824 */ /* 0x000fe200008e067c */
[----:B------:R-:W-:Y:S01]  /*5380*/  PRMT R96, RZ, 0x7610, R96 ;  /* 0x00007610ff607816 */ /* 0x000fe20000000060 */
[----:B------:R1:W5:Y:S01]  /*5390*/  @!P0 LDG.E.U16 R81, desc[UR8][R104.64] ;  /* 0x0000000868518981 */ /* 0x000362000c1e1500 */
[----:B------:R-:W-:-:S03]  /*53a0*/  IMAD.IADD R106, R44, 0x1, R123 ;  /* 0x000000012c6a7824 */ /* 0x000fc600078e027b */
[----:B------:R1:W5:Y:S01]  /*53b0*/  @!P0 LDG.E.U16 R114, desc[UR8][R102.64] ;  /* 0x0000000866728981 */ /* 0x000362000c1e1500 */
[----:B0-----:R-:W-:Y:S01]  /*53c0*/  PRMT R112, RZ, 0x7610, R112 ;  /* 0x00007610ff707816 */ /* 0x001fe20000000070 */
[--C-:B------:R-:W-:Y:S02]  /*53d0*/  IMAD.IADD R54, R46, 0x1, R123.reuse ;  /* 0x000000012e367824 */ /* 0x100fe400078e027b */
[----:B------:R0:W5:Y:S01]  /*53e0*/  @!P0 LDG.E.U16 R115, desc[UR8][R106.64] ;  /* 0x000000086a738981 */ /* 0x000162000c1e1500 */
[----:B-1----:R-:W-:Y:S02]  /*53f0*/  IMAD.IADD R104, R50, 0x1, R123 ;  /* 0x0000000132687824 */ /* 0x002fe400078e027b */
[----:B------:R-:W-:Y:S01]  /*5400*/  IMAD.X R105, R51, 0x1, R124, P2 ;  /* 0x0000000133697824 */ /* 0x000fe200010e067c */
[-C--:B------:R-:W-:Y:S01]  /*5410*/  IADD3 RZ, P2, R118, R123.reuse, RZ ;  /* 0x0000007b76ff7210 */ /* 0x080fe20007f5e0ff */
[----:B------:R1:W5:Y:S01]  /*5420*/  @!P0 LDG.E.U16 R96, desc[UR8][R54.64] ;  /* 0x0000000836608981 */ /* 0x000362000c1e1500 */
[----:B------:R-:W-:-:S02]  /*5430*/  IADD3 R102, P1, R188, R123, RZ ;  /* 0x0000007bbc667210 */ /* 0x000fc40007f3e0ff */
[----:B------:R-:W-:Y:S01]  /*5440*/  PRMT R91, RZ, 0x7610, R91 ;  /* 0x00007610ff5b7816 */ /* 0x000fe2000000005b */
[----:B------:R1:W5:Y:S01]  /*5450*/  @!P0 LDG.E.U16 R112, desc[UR8][R104.64] ;  /* 0x0000000868708981 */ /* 0x000362000c1e1500 */
[-C--:B------:R-:W-:Y:S01]  /*5460*/  IADD3 RZ, P3, R48, R123.reuse, RZ ;  /* 0x0000007b30ff7210 */ /* 0x080fe20007f7e0ff */
[--C-:B------:R-:W-:Y:S02]  /*5470*/  IMAD.X R103, R187, 0x1, R124.reuse, P1 ;  /* 0x00000001bb677824 */ /* 0x100fe400008e067c */
[--C-:B0-----:R-:W-:Y:S02]  /*5480*/  IMAD.IADD R106, R118, 0x1, R123.reuse ;  /* 0x00000001766a7824 */ /* 0x101fe400078e027b */
[----:B------:R-:W-:Y:S01]  /*5490*/  IMAD.X R107, R119, 0x1, R124, P2 ;  /* 0x00000001776b7824 */ /* 0x000fe200010e067c */
[-C--:B-1----:R-:W-:Y:S02]  /*54a0*/  IADD3 R54, P2, R196, R123.reuse, RZ ;  /* 0x0000007bc4367210 */ /* 0x082fe40007f5e0ff */
[----:B------:R-:W-:Y:S01]  /*54b0*/  IADD3 R104, P1, R180, R123, RZ ;  /* 0x0000007bb4687210 */ /* 0x000fe20007f3e0ff */
[----:B------:R-:W-:Y:S01]  /*54c0*/  IMAD.IADD R242, R48, 0x1, R123 ;  /* 0x0000000130f27824 */ /* 0x000fe200078e027b */
[----:B------:R-:W-:Y:S01]  /*54d0*/  PRMT R80, RZ, 0x7610, R80 ;  /* 0x00007610ff507816 */ /* 0x000fe20000000050 */
[----:B------:R-:W-:Y:S01]  /*54e0*/  IMAD.X R243, R49, 0x1, R124, P3 ;  /* 0x0000000131f37824 */ /* 0x000fe200018e067c */
[----:B------:R0:W5:Y:S01]  /*54f0*/  @!P0 LDG.E.U16 R91, desc[UR8][R106.64] ;  /* 0x000000086a5b8981 */ /* 0x000162000c1e1500 */
[----:B------:R-:W-:Y:S01]  /*5500*/  PRMT R218, RZ, 0x7610, R218 ;  /* 0x00007610ffda7816 */ /* 0x000fe200000000da */
[----:B------:R-:W-:-:S02]  /*5510*/  IMAD.X R105, R179, 0x1, R124, P1 ;  /* 0x00000001b3697824 */ /* 0x000fc400008e067c */
[----:B------:R-:W-:Y:S01]  /*5520*/  IMAD.X R55, R195, 0x1, R124, P2 ;  /* 0x00000001c3377824 */ /* 0x000fe200010e067c */
[----:B------:R1:W5:Y:S04]  /*5530*/  @!P0 LDG.E.U16 R80, desc[UR8][R242.64] ;  /* 0x00000008f2508981 */ /* 0x000368000c1e1500 */
[----:B------:R1:W5:Y:S01]  /*5540*/  @!P0 LDG.E.U16 R218, desc[UR8][R54.64] ;  /* 0x0000000836da8981 */ /* 0x000362000c1e1500 */
[----:B0-----:R-:W-:Y:S02]  /*5550*/  IADD3 R106, P1, R172, R123, RZ ;  /* 0x0000007bac6a7210 */ /* 0x001fe40007f3e0ff */
[----:B-1----:R-:W-:-:S03]  /*5560*/  PRMT R242, RZ, 0x7610, R242 ;  /* 0x00007610fff27816 */ /* 0x002fc600000000f2 */
[--C-:B------:R-:W-:Y:S01]  /*5570*/  IMAD.X R107, R171, 0x1, R124.reuse, P1 ;  /* 0x00000001ab6b7824 */ /* 0x100fe200008e067c */
[----:B------:R-:W-:Y:S02]  /*5580*/  IADD3 R54, P1, R164, R123, RZ ;  /* 0x0000007ba4367210 */ /* 0x000fe40007f3e0ff */
[----:B------:R0:W5:Y:S01]  /*5590*/  @!P0 LDG.E.U16 R242, desc[UR8][R102.64] ;  /* 0x0000000866f28981 */ /* 0x000162000c1e1500 */
[----:B------:R-:W-:Y:S02]  /*55a0*/  PRMT R243, RZ, 0x7610, R243 ;  /* 0x00007610fff37816 */ /* 0x000fe400000000f3 */
[----:B------:R-:W-:Y:S01]  /*55b0*/  IMAD.X R55, R163, 0x1, R124, P1 ;  /* 0x00000001a3377824 */ /* 0x000fe200008e067c */
[----:B------:R-:W-:-:S03]  /*55c0*/  PRMT R244, RZ, 0x7610, R244 ;  /* 0x00007610fff47816 */ /* 0x000fc600000000f4 */
[----:B------:R1:W5:Y:S01]  /*55d0*/  @!P0 LDG.E.U16 R243, desc[UR8][R104.64] ;  /* 0x0000000868f38981 */ /* 0x000362000c1e1500 */
[----:B0-----:R-:W-:-:S03]  /*55e0*/  IADD3 R102, P1, R156, R123, RZ ;  /* 0x0000007b9c667210 */ /* 0x001fc60007f3e0ff */
[----:B------:R0:W5:Y:S02]  /*55f0*/  @!P0 LDG.E.U16 R244, desc[UR8][R106.64] ;  /* 0x000000086af48981 */ /* 0x000164000c1e1500 */
[----:B------:R-:W-:Y:S01]  /*5600*/  IMAD.X R103, R155, 0x1, R124, P1 ;  /* 0x000000019b677824 */ /* 0x000fe200008e067c */
[----:B-1----:R-:W-:Y:S02]  /*5610*/  IADD3 R104, P1, R148, R123, RZ ;  /* 0x0000007b94687210 */ /* 0x002fe40007f3e0ff */
[----:B------:R-:W-:-:S03]  /*5620*/  PRMT R245, RZ, 0x7610, R245 ;  /* 0x00007610fff57816 */ /* 0x000fc600000000f5 */
[----:B------:R-:W-:Y:S01]  /*5630*/  IMAD.X R105, R147, 0x1, R124, P1 ;  /* 0x0000000193697824 */ /* 0x000fe200008e067c */
[----:B0-----:R-:W-:Y:S02]  /*5640*/  IADD3 R106, P1, R140, R123, RZ ;  /* 0x0000007b8c6a7210 */ /* 0x001fe40007f3e0ff */
        /* <DEDUP_REMOVED lines=8> */
[----:B-1----:R-:W-:Y:S01]  /*56d0*/  IADD3 R102, P1, R2, R123, RZ ;  /* 0x0000007b02667210 */ /* 0x002fe20007f3e0ff */
[----:B------:R-:W-:Y:S01]  /*56e0*/  IMAD.IADD R222, R120, 0x1, R123 ;  /* 0x0000000178de7824 */ /* 0x000fe200078e027b */
[----:B------:R-:W-:-:S03]  /*56f0*/  PRMT R59, RZ, 0x7610, R59 ;  /* 0x00007610ff3b7816 */ /* 0x000fc6000000003b */
[--C-:B------:R-:W-:Y:S01]  /*5700*/  IMAD.X R103, R3, 0x1, R124.reuse, P1 ;  /* 0x0000000103677824 */ /* 0x100fe200008e067c */
[-C--:B0-----:R-:W-:Y:S02]  /*5710*/  IADD3 R104, P1, R194, R123.reuse, RZ ;  /* 0x0000007bc2687210 */ /* 0x081fe40007f3e0ff */
[----:B------:R0:W5:Y:S01]  /*5720*/  @!P0 LDG.E.U16 R59, desc[UR8][R222.64] ;  /* 0x00000008de3b8981 */ /* 0x000162000c1e1500 */
[----:B------:R-:W-:Y:S02]  /*5730*/  PRMT R249, RZ, 0x7610, R249 ;  /* 0x00007610fff97816 */ /* 0x000fe400000000f9 */
[----:B------:R-:W-:Y:S01]  /*5740*/  IMAD.X R105, R193, 0x1, R124, P1 ;  /* 0x00000001c1697824 */ /* 0x000fe200008e067c */
[----:B------:R-:W-:Y:S02]  /*5750*/  PRMT R248, RZ, 0x7610, R248 ;  /* 0x00007610fff87816 */ /* 0x000fe400000000f8 */
[----:B------:R-:W-:Y:S01]  /*5760*/  PRMT R250, RZ, 0x7610, R250 ;  /* 0x00007610fffa7816 */ /* 0x000fe200000000fa */
[----:B------:R1:W5:Y:S01]  /*5770*/  @!P0 LDG.E.U16 R249, desc[UR8][R54.64] ;  /* 0x0000000836f98981 */ /* 0x000362000c1e1500 */
[----:B0-----:R-:W-:-:S03]  /*5780*/  IADD3 R222, P1, R186, R123, RZ ;  /* 0x0000007bbade7210 */ /* 0x001fc60007f3e0ff */
[----:B------:R0:W5:Y:S02]  /*5790*/  @!P0 LDG.E.U16 R248, desc[UR8][R106.64] ;  /* 0x000000086af88981 */ /* 0x000164000c1e1500 */
[----:B------:R-:W-:Y:S02]  /*57a0*/  IMAD.X R223, R185, 0x1, R124, P1 ;  /* 0x00000001b9df7824 */ /* 0x000fe400008e067c */
[----:B------:R3:W5:Y:S01]  /*57b0*/  @!P0 LDG.E.U16 R250, desc[UR8][R102.64] ;  /* 0x0000000866fa8981 */ /* 0x000762000c1e1500 */
[----:B-1----:R-:W-:Y:S02]  /*57c0*/  IADD3 R54, P1, R178, R123, RZ ;  /* 0x0000007bb2367210 */ /* 0x002fe40007f3e0ff */
[----:B0-----:R-:W-:-:S03]  /*57d0*/  PRMT R106, RZ, 0x7610, R106 ;  /* 0x00007610ff6a7816 */ /* 0x001fc6000000006a */
[--C-:B------:R-:W-:Y:S01]  /*57e0*/  IMAD.X R55, R177, 0x1, R124.reuse, P1 ;  /* 0x00000001b1377824 */ /* 0x100fe200008e067c */
[----:B------:R-:W-:Y:S02]  /*57f0*/  PRMT R113, RZ, 0x7610, R113 ;  /* 0x00007610ff717816 */ /* 0x000fe40000000071 */
[-C--:B---3--:R-:W-:Y:S02]  /*5800*/  IADD3 R102, P1, R170, R123.reuse, RZ ;  /* 0x0000007baa667210 */ /* 0x088fe40007f3e0ff */
[----:B------:R0:W3:Y:S01]  /*5810*/  @!P0 LDG.E.U16 R106, desc[UR8][R54.64] ;  /* 0x00000008366a8981 */ /* 0x0000e2000c1e1500 */
[----:B------:R-:W-:Y:S02]  /*5820*/  PRMT R107, RZ, 0x7610, R107 ;  /* 0x00007610ff6b7816 */ /* 0x000fe4000000006b */
[----:B------:R-:W-:Y:S01]  /*5830*/  IMAD.X R103, R169, 0x1, R124, P1 ;  /* 0x00000001a9677824 */ /* 0x000fe200008e067c */
[----:B------:R1:W3:Y:S04]  /*5840*/  @!P0 LDG.E.U16 R113, desc[UR8][R104.64] ;  /* 0x0000000868718981 */ /* 0x0002e8000c1e1500 */
[----:B------:R2:W3:Y:S01]  /*5850*/  @!P0 LDG.E.U16 R107, desc[UR8][R222.64] ;  /* 0x00000008de6b8981 */ /* 0x0004e2000c1e1500 */
[----:B0-----:R-:W-:-:S02]  /*5860*/  IADD3 R54, P1, R162, R123, RZ ;  /* 0x0000007ba2367210 */ /* 0x001fc40007f3e0ff */
[----:B-1----:R-:W-:-:S03]  /*5870*/  PRMT R105, RZ, 0x7610, R105 ;  /* 0x00007610ff697816 */ /* 0x002fc60000000069 */
[----:B------:R-:W-:Y:S01]  /*5880*/  IMAD.X R55, R161, 0x1, R124, P1 ;  /* 0x00000001a1377824 */ /* 0x000fe200008e067c */
[----:B------:R-:W-:Y:S02]  /*5890*/  PRMT R104, RZ, 0x7610, R104 ;  /* 0x00007610ff687816 */ /* 0x000fe40000000068 */
[----:B--2---:R-:W-:Y:S01]  /*58a0*/  IADD3 R222, P1, R154, R123, RZ ;  /* 0x0000007b9ade7210 */ /* 0x004fe20007f3e0ff */
[----:B------:R0:W2:Y:S04]  /*58b0*/  @!P0 LDG.E.U16 R105, desc[UR8][R102.64] ;  /* 0x0000000866698981 */ /* 0x0000a8000c1e1500 */
[----:B------:R-:W-:Y:S01]  /*58c0*/  IMAD.X R223, R153, 0x1, R124, P1 ;  /* 0x0000000199df7824 */ /* 0x000fe200008e067c */
[----:B------:R1:W2:Y:S01]  /*58d0*/  @!P0 LDG.E.U16 R104, desc[UR8][R54.64] ;  /* 0x0000000836688981 */ /* 0x0002a2000c1e1500 */
[----:B0-----:R-:W-:-:S02]  /*58e0*/  PRMT R103, RZ, 0x7610, R103 ;  /* 0x00007610ff677816 */ /* 0x001fc40000000067 */
[-C--:B-1----:R-:W-:Y:S01]  /*58f0*/  IADD3 R54, P1, R146, R123.reuse, RZ ;  /* 0x0000007b92367210 */ /* 0x082fe20007f3e0ff */
[----:B------:R-:W0:Y:S03]  /*5900*/  S2UR UR5, SR_CgaCtaId ;  /* 0x00000000000579c3 */ /* 0x000e260000008800 */
[----:B------:R1:W2:Y:S01]  /*5910*/  @!P0 LDG.E.U16 R103, desc[UR8][R222.64] ;  /* 0x00000008de678981 */ /* 0x0002a2000c1e1500 */
[----:B------:R-:W-:Y:S01]  /*5920*/  PRMT R89, RZ, 0x7610, R89 ;  /* 0x00007610ff597816 */ /* 0x000fe20000000059 */
[----:B------:R-:W-:Y:S01]  /*5930*/  IMAD.X R55, R145, 0x1, R124, P1 ;  /* 0x0000000191377824 */ /* 0x000fe200008e067c */
[----:B------:R-:W-:Y:S02]  /*5940*/  SHF.R.S32.HI R251, RZ, 0x6, R238 ;  /* 0x00000006fffb7819 */ /* 0x000fe400000114ee */
[----:B-1----:R-:W-:Y:S02]  /*5950*/  IADD3 R222, P1, R138, R123, RZ ;  /* 0x0000007b8ade7210 */ /* 0x002fe40007f3e0ff */
[----:B------:R1:W2:Y:S01]  /*5960*/  @!P0 LDG.E.U16 R89, desc[UR8][R54.64] ;  /* 0x0000000836598981 */ /* 0x0002a2000c1e1500 */
[----:B------:R-:W-:Y:S01]  /*5970*/  IMAD.SHL.U32 R238, R239, 0x2, RZ ;  /* 0x00000002efee7824 */ /* 0x000fe200078e00ff */
[----:B------:R-:W-:Y:S01]  /*5980*/  SGXT R251, R251, 0x1 ;  /* 0x00000001fbfb781a */ /* 0x000fe20000000200 */
[----:B------:R-:W-:Y:S01]  /*5990*/  IMAD.X R223, R137, 0x1, R124, P1 ;  /* 0x0000000189df7824 */ /* 0x000fe200008e067c */
[----:B------:R-:W-:-:S02]  /*59a0*/  PRMT R101, RZ, 0x7610, R101 ;  /* 0x00007610ff657816 */ /* 0x000fc40000000065 */
[----:B-1----:R-:W-:Y:S02]  /*59b0*/  IADD3 R54, P1, R130, R123, RZ ;  /* 0x0000007b82367210 */ /* 0x002fe40007f3e0ff */
[----:B------:R-:W-:-:S03]  /*59c0*/  LOP3.LUT R251, R238, 0x90, R251, 0x78, !PT ;  /* 0x00000090eefb7812 */ /* 0x000fc600078e78fb */
[----:B------:R-:W-:Y:S01]  /*59d0*/  IMAD.X R55, R129, 0x1, R124, P1 ;  /* 0x0000000181377824 */ /* 0x000fe200008e067c */
[-C--:B------:R-:W-:Y:S02]  /*59e0*/  IADD3 R238, P1, R4, R123.reuse, RZ ;  /* 0x0000007b04ee7210 */ /* 0x080fe40007f3e0ff */
[----:B------:R-:W-:Y:S02]  /*59f0*/  PRMT R102, RZ, 0x7610, R102 ;  /* 0x00007610ff667816 */ /* 0x000fe40000000066 */
[----:B------:R1:W3:Y:S01]  /*5a00*/  @!P0 LDG.E.U16 R101, desc[UR8][R54.64] ;  /* 0x0000000836658981 */ /* 0x0002e2000c1e1500 */
[----:B------:R-:W-:Y:S01]  /*5a10*/  IMAD.X R239, R5, 0x1, R124, P1 ;  /* 0x0000000105ef7824 */ /* 0x000fe200008e067c */
[----:B------:R-:W-:Y:S02]  /*5a20*/  UMOV UR4, 0x400 ;  /* 0x0000040000047882 */ /* 0x000fe40000000000 */
[----:B------:R4:W2:Y:S01]  /*5a30*/  @!P0 LDG.E.U16 R102, desc[UR8][R222.64] ;  /* 0x00000008de668981 */ /* 0x0008a2000c1e1500 */
[----:B-1----:R-:W-:Y:S01]  /*5a40*/  IADD3 R54, P1, R168, R123, RZ ;  /* 0x0000007ba8367210 */ /* 0x002fe20007f3e0ff */
[----:B0-----:R-:W-:Y:S01]  /*5a50*/  ULEA UR4, UR5, UR4, 0x18 ;  /* 0x0000000405047291 */ /* 0x001fe2000f8ec03f */
[----:B----4-:R-:W-:-:S03]  /*5a60*/  PRMT R223, RZ, 0x7610, R223 ;  /* 0x00007610ffdf7816 */ /* 0x010fc600000000df */
[----:B------:R-:W-:Y:S01]  /*5a70*/  IMAD.X R55, R167, 0x1, R124, P1 ;  /* 0x00000001a7377824 */ /* 0x000fe200008e067c */
[----:B------:R-:W-:-:S04]  /*5a80*/  PRMT R222, RZ, 0x7610, R222 ;  /* 0x00007610ffde7816 */ /* 0x000fc800000000de */
[----:B------:R0:W4:Y:S04]  /*5a90*/  @!P0 LDG.E.U16 R223, desc[UR8][R54.64] ;  /* 0x0000000836df8981 */ /* 0x000128000c1e1500 */
[----:B------:R1:W-:Y:S04]  /*5aa0*/  STS.U16 [R251+UR4+0x4200], R224 ;  /* 0x004200e0fb007988 */ /* 0x0003e80008000404 */
[----:B------:R1:W4:Y:S01]  /*5ab0*/  @!P0 LDG.E.U16 R222, desc[UR8][R238.64] ;  /* 0x00000008eede8981 */ /* 0x000322000c1e1500 */
[----:B0-----:R-:W-:Y:S02]  /*5ac0*/  IADD3 R54, P1, R176, R123, RZ ;  /* 0x0000007bb0367210 */ /* 0x001fe40007f3e0ff */
[----:B-1----:R-:W-:-:S03]  /*5ad0*/  PRMT R224, RZ, 0x7610, R224 ;  /* 0x00007610ffe07816 */ /* 0x002fc600000000e0 */
[----:B------:R-:W-:Y:S01]  /*5ae0*/  IMAD.X R55, R175, 0x1, R124, P1 ;  /* 0x00000001af377824 */ /* 0x000fe200008e067c */
[----:B------:R-:W-:-:S04]  /*5af0*/  IADD3 R238, P1, R184, R123, RZ ;  /* 0x0000007bb8ee7210 */ /* 0x000fc80007f3e0ff */
[----:B------:R0:W4:Y:S01]  /*5b00*/  @!P0 LDG.E.U16 R224, desc[UR8][R54.64] ;  /* 0x0000000836e08981 */ /* 0x000122000c1e1500 */
[----:B------:R-:W-:-:S03]  /*5b10*/  IMAD.X R239, R183, 0x1, R124, P1 ;  /* 0x00000001b7ef7824 */ /* 0x000fc600008e067c */
[----:B------:R1:W-:Y:S01]  /*5b20*/  STS.U16 [R251+UR4+0x4600], R226 ;  /* 0x004600e2fb007988 */ /* 0x0003e20008000404 */
[----:B0-----:R-:W-:Y:S02]  /*5b30*/  IADD3 R54, P1, R192, R123, RZ ;  /* 0x0000007bc0367210 */ /* 0x001fe40007f3e0ff */
[----:B-1----:R-:W-:-:S03]  /*5b40*/  PRMT R226, RZ, 0x7610, R226 ;  /* 0x00007610ffe27816 */ /* 0x002fc600000000e2 */
[--C-:B------:R-:W-:Y:S01]  /*5b50*/  IMAD.X R55, R191, 0x1, R124.reuse, P1 ;  /* 0x00000001bf377824 */ /* 0x100fe200008e067c */
[----:B------:R0:W-:Y:S04]  /*5b60*/  STS.U16 [R251+UR4+0x4000], R225 ;  /* 0x004000e1fb007988 */ /* 0x0001e80008000404 */
[----:B------:R1:W4:Y:S01]  /*5b70*/  @!P0 LDG.E.U16 R226, desc[UR8][R54.64] ;  /* 0x0000000836e28981 */ /* 0x000322000c1e1500 */
[----:B0-----:R-:W-:Y:S02]  /*5b80*/  PRMT R225, RZ, 0x7610, R225 ;  /* 0x00007610ffe17816 */ /* 0x001fe400000000e1 */
[----:B-1----:R-:W-:Y:S01]  /*5b90*/  IADD3 R54, P1, R160, R123, RZ ;  /* 0x0000007ba0367210 */ /* 0x002fe20007f3e0ff */
[----:B------:R0:W-:Y:S04]  /*5ba0*/  STS.U16 [R251+UR4+0x4400], R227 ;  /* 0x004400e3fb007988 */ /* 0x0001e80008000404 */
[----:B------:R1:W4:Y:S01]  /*5bb0*/  @!P0 LDG.E.U16 R225, desc[UR8][R238.64] ;  /* 0x00000008eee18981 */ /* 0x000322000c1e1500 */
[----:B------:R-:W-:Y:S01]  /*5bc0*/  IMAD.X R55, R159, 0x1, R124, P1 ;  /* 0x000000019f377824 */ /* 0x000fe200008e067c */
[----:B0-----:R-:W-:-:S02]  /*5bd0*/  PRMT R227, RZ, 0x7610, R227 ;  /* 0x00007610ffe37816 */ /* 0x001fc400000000e3 */
[----:B-1----:R-:W-:-:S04]  /*5be0*/  IADD3 R238, P1, R152, R123, RZ ;  /* 0x0000007b98ee7210 */ /* 0x002fc80007f3e0ff */
[----:B------:R0:W4:Y:S01]  /*5bf0*/  @!P0 LDG.E.U16 R227, desc[UR8][R54.64] ;  /* 0x0000000836e38981 */ /* 0x000122000c1e1500 */
[----:B------:R-:W-:-:S03]  /*5c00*/  IMAD.X R239, R151, 0x1, R124, P1 ;  /* 0x0000000197ef7824 */ /* 0x000fc600008e067c */
[----:B-----5:R1:W-:Y:S01]  /*5c10*/  STS.U16 [R251+UR4+0x4800], R229 ;  /* 0x004800e5fb007988 */ /* 0x0203e20008000404 */
[----:B0-----:R-:W-:Y:S02]  /*5c20*/  IADD3 R54, P1, R144, R123, RZ ;  /* 0x0000007b90367210 */ /* 0x001fe40007f3e0ff */
[----:B-1----:R-:W-:-:S03]  /*5c30*/  PRMT R229, RZ, 0x7610, R229 ;  /* 0x00007610ffe57816 */ /* 0x002fc600000000e5 */
[----:B------:R-:W-:Y:S01]  /*5c40*/  IMAD.X R55, R143, 0x1, R124, P1 ;  /* 0x000000018f377824 */ /* 0x000fe200008e067c */
[----:B------:R0:W-:Y:S04]  /*5c50*/  STS.U16 [R251+UR4+0x4a00], R228 ;  /* 0x004a00e4fb007988 */ /* 0x0001e80008000404 */
[----:B------:R1:W-:Y:S04]  /*5c60*/  STS.U16 [R251+UR4+0x4e00], R230 ;  /* 0x004e00e6fb007988 */ /* 0x0003e80008000404 */
[----:B------:R5:W4:Y:S01]  /*5c70*/  @!P0 LDG.E.U16 R229, desc[UR8][R54.64] ;  /* 0x0000000836e58981 */ /* 0x000b22000c1e1500 */
[----:B0-----:R-:W-:-:S02]  /*5c80*/  PRMT R228, RZ, 0x7610, R228 ;  /* 0x00007610ffe47816 */ /* 0x001fc400000000e4 */
[----:B-1----:R-:W-:Y:S01]  /*5c90*/  LOP3.LUT R230, R251, 0x20, RZ, 0x3c, !PT ;  /* 0x00000020fbe67812 */ /* 0x002fe200078e3cff */
[----:B------:R-:W-:Y:S01]  /*5ca0*/  STS.U16 [R251+UR4+0x4c00], R232 ;  /* 0x004c00e8fb007988 */ /* 0x000fe20008000404 */
[----:B-----5:R-:W-:-:S03]  /*5cb0*/  IADD3 R54, P1, R136, R123, RZ ;  /* 0x0000007b88367210 */ /* 0x020fc60007f3e0ff */
[----:B------:R0:W-:Y:S04]  /*5cc0*/  STS.U16 [R230+UR4+0x4100], R231 ;  /* 0x004100e7e6007988 */ /* 0x0001e80008000404 */
[----:B------:R1:W5:Y:S01]  /*5cd0*/  @!P0 LDG.E.U16 R228, desc[UR8][R238.64] ;  /* 0x00000008eee48981 */ /* 0x000362000c1e1500 */
[----:B------:R-:W-:Y:S01]  /*5ce0*/  IMAD.X R55, R135, 0x1, R124, P1 ;  /* 0x0000000187377824 */ /* 0x000fe200008e067c */
[----:B0-----:R-:W-:Y:S02]  /*5cf0*/  PRMT R231, RZ, 0x7610, R231 ;  /* 0x00007610ffe77816 */ /* 0x001fe400000000e7 */
[----:B-1----:R-:W-:-:S04]  /*5d00*/  IADD3 R238, P1, R128, R123, RZ ;  /* 0x0000007b80ee7210 */ /* 0x002fc80007f3e0ff */
[----:B------:R0:W5:Y:S01]  /*5d10*/  @!P0 LDG.E.U16 R231, desc[UR8][R54.64] ;  /* 0x0000000836e78981 */ /* 0x000162000c1e1500 */
[----:B------:R-:W-:-:S03]  /*5d20*/  IMAD.X R239, R127, 0x1, R124, P1 ;  /* 0x000000017fef7824 */ /* 0x000fc600008e067c */
[----:B------:R1:W-:Y:S01]  /*5d30*/  STS.U16 [R230+UR4+0x4500], R233 ;  /* 0x004500e9e6007988 */ /* 0x0003e20008000404 */
[----:B0-----:R-:W-:Y:S02]  /*5d40*/  IADD3 R54, P1, R6, R123, RZ ;  /* 0x0000007b06367210 */ /* 0x001fe40007f3e0ff */
[----:B-1----:R-:W-:-:S03]  /*5d50*/  PRMT R233, RZ, 0x7610, R233 ;  /* 0x00007610ffe97816 */ /* 0x002fc600000000e9 */
[----:B------:R-:W-:Y:S01]  /*5d60*/  IMAD.X R55, R7, 0x1, R124, P1 ;  /* 0x0000000107377824 */ /* 0x000fe200008e067c */
[----:B------:R-:W-:-:S04]  /*5d70*/  PRMT R232, RZ, 0x7610, R232 ;  /* 0x00007610ffe87816 */ /* 0x000fc800000000e8 */
[----:B------:R0:W5:Y:S04]  /*5d80*/  @!P0 LDG.E.U16 R233, desc[UR8][R54.64] ;  /* 0x0000000836e98981 */ /* 0x000168000c1e1500 */
[----:B------:R1:W-:Y:S04]  /*5d90*/  STS.U16 [R230+UR4+0x4300], R234 ;  /* 0x004300eae6007988 */ /* 0x0003e80008000404 */
[----:B------:R1:W5:Y:S01]  /*5da0*/  @!P0 LDG.E.U16 R232, desc[UR8][R238.64] ;  /* 0x00000008eee88981 */ /* 0x000362000c1e1500 */
[----:B0-----:R-:W-:Y:S02]  /*5db0*/  IADD3 R54, P1, R190, R123, RZ ;  /* 0x0000007bbe367210 */ /* 0x001fe40007f3e0ff */
[----:B-1----:R-:W-:-:S03]  /*5dc0*/  PRMT R234, RZ, 0x7610, R234 ;  /* 0x00007610ffea7816 */ /* 0x002fc600000000ea */
[----:B------:R-:W-:Y:S01]  /*5dd0*/  IMAD.X R55, R189, 0x1, R124, P1 ;  /* 0x00000001bd377824 */ /* 0x000fe200008e067c */
[----:B------:R-:W-:-:S04]  /*5de0*/  IADD3 R238, P1, R182, R123, RZ ;  /* 0x0000007bb6ee7210 */ /* 0x000fc80007f3e0ff */
[----:B------:R0:W5:Y:S01]  /*5df0*/  @!P0 LDG.E.U16 R234, desc[UR8][R54.64] ;  /* 0x0000000836ea8981 */ /* 0x000162000c1e1500 */
[----:B------:R-:W-:-:S03]  /*5e00*/  IMAD.X R239, R181, 0x1, R124, P1 ;  /* 0x00000001b5ef7824 */ /* 0x000fc600008e067c */
[----:B------:R1:W-:Y:S01]  /*5e10*/  STS.U16 [R230+UR4+0x4700], R236 ;  /* 0x004700ece6007988 */ /* 0x0003e20008000404 */
[----:B0-----:R-:W-:Y:S02]  /*5e20*/  IADD3 R54, P1, R174, R123, RZ ;  /* 0x0000007bae367210 */ /* 0x001fe40007f3e0ff */
[----:B-1----:R-:W-:-:S03]  /*5e30*/  PRMT R236, RZ, 0x7610, R236 ;  /* 0x00007610ffec7816 */ /* 0x002fc600000000ec */
[----:B------:R-:W-:-:S05]  /*5e40*/  IMAD.X R55, R173, 0x1, R124, P1 ;  /* 0x00000001ad377824 */ /* 0x000fca00008e067c */
[----:B------:R0:W5:Y:S04]  /*5e50*/  @!P0 LDG.E.U16 R236, desc[UR8][R54.64] ;  /* 0x0000000836ec8981 */ /* 0x000168000c1e1500 */
[----:B------:R1:W-:Y:S01]  /*5e60*/  STS.U16 [R230+UR4+0x4d00], R237 ;  /* 0x004d00ede6007988 */ /* 0x0003e20008000404 */
[----:B0-----:R-:W-:-:S03]  /*5e70*/  IADD3 R54, P1, R166, R123, RZ ;  /* 0x0000007ba6367210 */ /* 0x001fc60007f3e0ff */
[----:B------:R0:W-:Y:S01]  /*5e80*/  STS.U16 [R230+UR4+0x4b00], R56 ;  /* 0x004b0038e6007988 */ /* 0x0001e20008000404 */
[----:B-1----:R-:W-:Y:S01]  /*5e90*/  PRMT R237, RZ, 0x7610, R237 ;  /* 0x00007610ffed7816 */ /* 0x002fe200000000ed */
[----:B------:R-:W-:Y:S02]  /*5ea0*/  IMAD.X R55, R165, 0x1, R124, P1 ;  /* 0x00000001a5377824 */ /* 0x000fe400008e067c */
[----:B------:R1:W-:Y:S04]  /*5eb0*/  STS.U16 [R230+UR4+0x4900], R235 ;  /* 0x004900ebe6007988 */ /* 0x0003e80008000404 */
[----:B------:R1:W-:Y:S01]  /*5ec0*/  STS.U16 [R230+UR4+0x4f00], R57 ;  /* 0x004f0039e6007988 */ /* 0x0003e20008000404 */
[----:B0-----:R-:W-:-:S03]  /*5ed0*/  IADD3 R56, P1, R158, R123, RZ ;  /* 0x0000007b9e387210 */ /* 0x001fc60007f3e0ff */
[----:B------:R0:W5:Y:S01]  /*5ee0*/  @!P0 LDG.E.U16 R237, desc[UR8][R54.64] ;  /* 0x0000000836ed8981 */ /* 0x000162000c1e1500 */
[----:B-1----:R-:W-:Y:S01]  /*5ef0*/  PRMT R235, RZ, 0x7610, R235 ;  /* 0x00007610ffeb7816 */ /* 0x002fe200000000eb */
[----:B------:R-:W-:-:S05]  /*5f00*/  IMAD.X R57, R157, 0x1, R124, P1 ;  /* 0x000000019d397824 */ /* 0x000fca00008e067c */
[----:B------:R1:W5:Y:S01]  /*5f10*/  @!P0 LDG.E.U16 R235, desc[UR8][R238.64] ;  /* 0x00000008eeeb8981 */ /* 0x000362000c1e1500 */
[----:B0-----:R-:W-:-:S05]  /*5f20*/  IADD3 R54, P1, R150, R123, RZ ;  /* 0x0000007b96367210 */ /* 0x001fca0007f3e0ff */
[----:B------:R-:W-:Y:S01]  /*5f30*/  IMAD.X R55, R149, 0x1, R124, P1 ;  /* 0x0000000195377824 */ /* 0x000fe200008e067c */
[----:B-1----:R-:W-:Y:S02]  /*5f40*/  PRMT R239, RZ, 0x7610, R239 ;  /* 0x00007610ffef7816 */ /* 0x002fe400000000ef */
        /* <DEDUP_REMOVED lines=11> */
[----:B0-----:R-:W-:-:S03]  /*6000*/  IADD3 R54, P1, R126, R123, RZ ;  /* 0x0000007b7e367210 */ /* 0x001fc60007f3e0ff */
[----:B------:R0:W-:Y:S01]  /*6010*/  STS.U16 [R251+UR4+0x3800], R52 ;  /* 0x00380034fb007988 */ /* 0x0001e20008000404 */
[----:B-1----:R-:W-:Y:S01]  /*6020*/  PRMT R252, RZ, 0x7610, R252 ;  /* 0x00007610fffc7816 */ /* 0x002fe200000000fc */
[----:B------:R-:W-:Y:S02]  /*6030*/  IMAD.X R55, R125, 0x1, R124, P1 ;  /* 0x000000017d377824 */ /* 0x000fe400008e067c */
[----:B------:R1:W-:Y:S04]  /*6040*/  STS.U16 [R251+UR4+0x2800], R241 ;  /* 0x002800f1fb007988 */ /* 0x0003e80008000404 */
[----:B------:R3:W5:Y:S01]  /*6050*/  @!P0 LDG.E.U16 R252, desc[UR8][R54.64] ;  /* 0x0000000836fc8981 */ /* 0x000762000c1e1500 */
[----:B0-----:R-:W-:-:S03]  /*6060*/  IADD3 R52, P1, R8, R123, RZ ;  /* 0x0000007b08347210 */ /* 0x001fc60007f3e0ff */
[----:B------:R0:W-:Y:S01]  /*6070*/  STS.U16 [R251+UR4+0x3000], R53 ;  /* 0x00300035fb007988 */ /* 0x0001e20008000404 */
[----:B-1----:R-:W-:Y:S02]  /*6080*/  PRMT R241, RZ, 0x7610, R241 ;  /* 0x00007610fff17816 */ /* 0x002fe400000000f1 */
[----:B---3--:R-:W-:-:S04]  /*6090*/  PRMT R54, RZ, 0x7610, R54 ;  /* 0x00007610ff367816 */ /* 0x008fc80000000036 */
[----:B------:R1:W3:Y:S01]  /*60a0*/  @!P0 LDG.E.U16 R241, desc[UR8][R56.64] ;  /* 0x0000000838f18981 */ /* 0x0002e2000c1e1500 */
[----:B0-----:R-:W-:-:S05]  /*60b0*/  IMAD.X R53, R9, 0x1, R124, P1 ;  /* 0x0000000109357824 */ /* 0x001fca00008e067c */
[----:B------:R0:W3:Y:S01]  /*60c0*/  @!P0 LDG.E.U16 R54, desc[UR8][R52.64] ;  /* 0x0000000834368981 */ /* 0x0000e2000c1e1500 */
[----:B-1----:R-:W0:Y:S01]  /*60d0*/  S2R R56, SR_TID.X ;  /* 0x0000000000387919 */ /* 0x002e220000002100 */
[----:B------:R-:W1:Y:S02]  /*60e0*/  S2UR UR6, SR_CgaCtaId ;  /* 0x00000000000679c3 */ /* 0x000e640000008800 */
[----:B------:R2:W-:Y:S01]  /*60f0*/  STS.U16 [R251+UR4+0x800], R243 ;  /* 0x000800f3fb007988 */ /* 0x0005e20008000404 */
[----:B0-----:R-:W-:Y:S02]  /*6100*/  LOP3.LUT R52, R56, 0x3f, RZ, 0xc0, !PT ;  /* 0x0000003f38347812 */ /* 0x001fe400078ec0ff */
[----:B------:R-:W-:-:S03]  /*6110*/  SHF.R.S32.HI R55, RZ, 0x6, R56 ;  /* 0x00000006ff377819 */ /* 0x000fc60000011438 */
[----:B------:R-:W-:Y:S01]  /*6120*/  IMAD.SHL.U32 R53, R52, 0x2, RZ ;  /* 0x0000000234357824 */ /* 0x000fe200078e00ff */
[----:B------:R-:W-:-:S04]  /*6130*/  SGXT R52, R55, 0x1 ;  /* 0x000000013734781a */ /* 0x000fc80000000200 */
[----:B------:R-:W-:Y:S01]  /*6140*/  LOP3.LUT R57, R53, 0x90, R52, 0x78, !PT ;  /* 0x0000009035397812 */ /* 0x000fe200078e7834 */
[C---:B------:R-:W-:Y:S01]  /*6150*/  IMAD.SHL.U32 R52, R56.reuse, 0x8, RZ ;  /* 0x0000000838347824 */ /* 0x040fe200078e00ff */
[----:B------:R-:W-:-:S04]  /*6160*/  LOP3.LUT R53, R56, 0x7, RZ, 0xc0, !PT ;  /* 0x0000000738357812 */ /* 0x000fc800078ec0ff */
[----:B------:R-:W-:Y:S01]  /*6170*/  LOP3.LUT R52, R52, 0x30, RZ, 0xc0, !PT ;  /* 0x0000003034347812 */ /* 0x000fe200078ec0ff */
[----:B--2---:R-:W-:-:S04]  /*6180*/  IMAD.SHL.U32 R243, R53, 0x10, RZ ;  /* 0x0000001035f37824 */ /* 0x004fc800078e00ff */
[----:B------:R-:W-:Y:S02]  /*6190*/  IMAD R55, R53, 0x40, R52 ;  /* 0x0000004035377824 */ /* 0x000fe400078e0234 */
[----:B------:R-:W-:-:S05]  /*61a0*/  IMAD.SHL.U32 R52, R56, 0x2, RZ ;  /* 0x0000000238347824 */ /* 0x000fca00078e00ff */
[--C-:B------:R-:W-:Y:S02]  /*61b0*/  LOP3.LUT R55, R55, 0x10, R52.reuse, 0x78, !PT ;  /* 0x0000001037377812 */ /* 0x100fe400078e7834 */
[----:B------:R-:W-:Y:S02]  /*61c0*/  LOP3.LUT R243, R243, 0x30, R52, 0x78, !PT ;  /* 0x00000030f3f37812 */ /* 0x000fe400078e7834 */
[----:B------:R-:W-:Y:S01]  /*61d0*/  LOP3.LUT R52, R56, 0x60, RZ, 0xc0, !PT ;  /* 0x0000006038347812 */ /* 0x000fe200078ec0ff */
[----:B------:R-:W-:Y:S02]  /*61e0*/  UMOV UR5, 0x400 ;  /* 0x0000040000057882 */ /* 0x000fe40000000000 */
[----:B-1----:R-:W-:Y:S02]  /*61f0*/  ULEA UR5, UR6, UR5, 0x18 ;  /* 0x0000000506057291 */ /* 0x002fe4000f8ec03f */
[----:B------:R-:W-:Y:S01]  /*6200*/  IMAD R52, R53, 0x4, R52 ;  /* 0x0000000435347824 */ /* 0x000fe200078e0234 */
[----:B------:R0:W-:Y:S04]  /*6210*/  STS.U16 [R251+UR4+0x3c00], R112 ;  /* 0x003c0070fb007988 */ /* 0x0001e80008000404 */
[----:B------:R-:W-:Y:S04]  /*6220*/  STS.U16 [R251+UR4], R218 ;  /* 0x000000dafb007988 */ /* 0x000fe80008000404 */
[----:B------:R-:W-:Y:S01]  /*6230*/  STS.U16 [R251+UR4+0x400], R242 ;  /* 0x000400f2fb007988 */ /* 0x000fe20008000404 */
[----:B0-----:R-:W-:Y:S01]  /*6240*/  IMAD.U32 R112, R52, 0x20, R243 ;  /* 0x0000002034707824 */ /* 0x001fe200078e00f3 */
[----:B------:R-:W-:-:S02]  /*6250*/  LOP3.LUT R52, R57, 0x40, RZ, 0x3c, !PT ;  /* 0x0000004039347812 */ /* 0x000fc400078e3cff */
[----:B------:R-:W-:Y:S04]  /*6260*/  STS.U16 [R251+UR4+0xc00], R244 ;  /* 0x000c00f4fb007988 */ /* 0x000fe80008000404 */
[----:B------:R-:W-:Y:S04]  /*6270*/  STS.U16 [R251+UR4+0x1000], R245 ;  /* 0x001000f5fb007988 */ /* 0x000fe80008000404 */
[----:B------:R-:W-:Y:S04]  /*6280*/  STS.U16 [R251+UR4+0x1400], R246 ;  /* 0x001400f6fb007988 */ /* 0x000fe80008000404 */
[----:B------:R-:W-:Y:S04]  /*6290*/  STS.U16 [R251+UR4+0x1800], R247 ;  /* 0x001800f7fb007988 */ /* 0x000fe80008000404 */
[----:B------:R-:W-:Y:S04]  /*62a0*/  STS.U16 [R251+UR4+0x1c00], R248 ;  /* 0x001c00f8fb007988 */ /* 0x000fe80008000404 */
[----:B------:R-:W-:Y:S04]  /*62b0*/  STS.U16 [R251+UR4+0x2000], R249 ;  /* 0x002000f9fb007988 */ /* 0x000fe80008000404 */
[----:B------:R-:W-:Y:S04]  /*62c0*/  STS.U16 [R251+UR4+0x2400], R250 ;  /* 0x002400fafb007988 */ /* 0x000fe80008000404 */
[----:B------:R0:W-:Y:S04]  /*62d0*/  STS.U16 [R230+UR4+0x2100], R101 ;  /* 0x00210065e6007988 */ /* 0x0001e80008000404 */
[----:B------:R-:W-:Y:S01]  /*62e0*/  STS.U16 [R230+UR4+0x2900], R58 ;  /* 0x0029003ae6007988 */ /* 0x000fe20008000404 */
[----:B0-----:R-:W-:-:S03]  /*62f0*/  LOP3.LUT R101, R57, 0x60, RZ, 0x3c, !PT ;  /* 0x0000006039657812 */ /* 0x001fc600078e3cff */
[----:B------:R-:W-:Y:S04]  /*6300*/  STS.U16 [R230+UR4+0x2d00], R90 ;  /* 0x002d005ae6007988 */ /* 0x000fe80008000404 */
[----:B------:R-:W-:Y:S04]  /*6310*/  STS.U16 [R230+UR4+0x3100], R219 ;  /* 0x003100dbe6007988 */ /* 0x000fe80008000404 */
[----:B------:R0:W-:Y:S04]  /*6320*/  STS.U16 [R230+UR4+0x3500], R217 ;  /* 0x003500d9e6007988 */ /* 0x0001e80008000404 */
[----:B------:R-:W-:Y:S04]  /*6330*/  STS.U16 [R230+UR4+0x3900], R115 ;  /* 0x00390073e6007988 */ /* 0x000fe80008000404 */
        /* <DEDUP_REMOVED lines=9> */
[----:B----4-:R-:W-:Y:S04]  /*63d0*/  STS.U16 [R230+UR4+0x2500], R222 ;  /* 0x002500dee6007988 */ /* 0x010fe80008000404 */
        /* <DEDUP_REMOVED lines=11> */
[----:B-----5:R-:W-:Y:S04]  /*6490*/  STS.U16 [R52+UR5+0x1600], R228 ;  /* 0x001600e434007988 */ /* 0x020fe80008000405 */
        /* <DEDUP_REMOVED lines=17> */
[----:B---3--:R-:W-:Y:S04]  /*65b0*/  STS.U16 [R101+UR5+0x1f00], R241 ;  /* 0x001f00f165007988 */ /* 0x008fe80008000405 */
[----:B------:R-:W-:Y:S04]  /*65c0*/  STS.U16 [R101+UR5+0x2300], R252 ;  /* 0x002300fc65007988 */ /* 0x000fe80008000405 */
[----:B------:R-:W-:Y:S01]  /*65d0*/  STS.U16 [R101+UR5+0x2700], R54 ;  /* 0x0027003665007988 */ /* 0x000fe20008000405 */
[----:B------:R-:W-:Y:S01]  /*65e0*/  BAR.SYNC.DEFER_BLOCKING 0x0 ;  /* 0x0000000000007b1d */ /* 0x000fe20000010000 */
[----:B------:R-:W-:-:S05]  /*65f0*/  IMAD.SHL.U32 R218, R56, 0x20, RZ ;  /* 0x0000002038da7824 */ /* 0x000fca00078e00ff */
[----:B------:R-:W-:-:S04]  /*6600*/  LOP3.LUT R218, R55, 0x200, R218, 0xf8, !PT ;  /* 0x0000020037da7812 */ /* 0x000fc800078ef8da */
[----:B0-----:R-:W-:Y:S01]  /*6610*/  LOP3.LUT R217, R218, 0x20, RZ, 0x3c, !PT ;  /* 0x00000020dad97812 */ /* 0x001fe200078e3cff */
[----:B------:R-:W-:Y:S04]  /*6620*/  LDSM.16.MT88.4 R96, [R218+UR5+0x4000] ;  /* 0x00400005da60783b */ /* 0x000fe80008004200 */
[----:B------:R-:W0:Y:S04]  /*6630*/  LDSM.16.M88.4 R88, [R112+UR5] ;  /* 0x000000057058783b */ /* 0x000e280008000200 */
[----:B------:R-:W1:Y:S04]  /*6640*/  LDSM.16.M88.4 R80, [R112+UR5+0x1000] ;  /* 0x001000057050783b */ /* 0x000e680008000200 */
[----:B------:R-:W2:Y:S04]  /*6650*/  LDSM.16.M88.4 R52, [R112+UR5+0x2000] ;  /* 0x002000057034783b */ /* 0x000ea80008000200 */
[----:B------:R-:W3:Y:S04]  /*6660*/  LDSM.16.M88.4 R56, [R112+UR5+0x3000] ;  /* 0x003000057038783b */ /* 0x000ee80008000200 */
[----:B------:R-:W4:Y:S04]  /*6670*/  LDSM.16.MT88.4 R104, [R217+UR5+0x4000] ;  /* 0x00400005d968783b */ /* 0x000f280008004200 */
[----:B------:R-:W5:Y:S01]  /*6680*/  LDSM.16.MT88.4 R100, [R218+UR5+0x4400] ;  /* 0x00440005da64783b */ /* 0x000f620008004200 */
[C---:B0-----:R-:W-:Y:S06]  /*6690*/  HMMA.16816.F32 R72, R96.reuse, R88, R72 ;  /* 0x000000586048723c */ /* 0x041fec0000001848 */
[C---:B-1----:R-:W-:Y:S06]  /*66a0*/  HMMA.16816.F32 R76, R96.reuse, R80, R76 ;  /* 0x00000050604c723c */ /* 0x042fec000000184c */
[C---:B--2---:R-:W-:Y:S06]  /*66b0*/  HMMA.16816.F32 R108, R96.reuse, R52, R108 ;  /* 0x00000034606c723c */ /* 0x044fec000000186c */
[----:B---3--:R-:W-:Y:S01]  /*66c0*/  HMMA.16816.F32 R96, R96, R56, R64 ;  /* 0x000000386060723c */ /* 0x008fe20000001840 */
[----:B------:R-:W0:Y:S05]  /*66d0*/  LDSM.16.MT88.4 R64, [R217+UR5+0x4400] ;  /* 0x00440005d940783b */ /* 0x000e2a0008004200 */
[C---:B----4-:R-:W-:Y:S06]  /*66e0*/  HMMA.16816.F32 R60, R104.reuse, R52, R60 ;  /* 0x00000034683c723c */ /* 0x050fec000000183c */
[C---:B------:R-:W-:Y:S06]  /*66f0*/  HMMA.16816.F32 R92, R104.reuse, R88, R92 ;  /* 0x00000058685c723c */ /* 0x040fec000000185c */
[----:B------:R-:W-:Y:S01]  /*6700*/  HMMA.16816.F32 R84, R104, R80, R84 ;  /* 0x000000506854723c */ /* 0x000fe20000001854 */
[----:B------:R-:W-:-:S02]  /*6710*/  LOP3.LUT R219, R112, 0x40, RZ, 0x3c, !PT ;  /* 0x0000004070db7812 */ /* 0x000fc400078e3cff */
[----:B------:R-:W-:Y:S03]  /*6720*/  LDSM.16.MT88.4 R112, [R218+UR5+0x4800] ;  /* 0x00480005da70783b */ /* 0x000fe60008004200 */
[C---:B-----5:R-:W-:Y:S06]  /*6730*/  HMMA.16816.F32 R72, R100.reuse, R90, R72 ;  /* 0x0000005a6448723c */ /* 0x060fec0000001848 */
[C---:B------:R-:W-:Y:S06]  /*6740*/  HMMA.16816.F32 R76, R100.reuse, R82, R76 ;  /* 0x00000052644c723c */ /* 0x040fec000000184c */
[C---:B------:R-:W-:Y:S06]  /*6750*/  HMMA.16816.F32 R108, R100.reuse, R54, R108 ;  /* 0x00000036646c723c */ /* 0x040fec000000186c */
[----:B------:R-:W-:Y:S01]  /*6760*/  HMMA.16816.F32 R100, R100, R58, R96 ;  /* 0x0000003a6464723c */ /* 0x000fe20000001860 */
[----:B------:R-:W1:Y:S05]  /*6770*/  LDSM.16.M88.4 R96, [R219+UR5+0x1000] ;  /* 0x00100005db60783b */ /* 0x000e6a0008000200 */
[----:B0-----:R-:W-:Y:S01]  /*6780*/  HMMA.16816.F32 R60, R64, R54, R60 ;  /* 0x00000036403c723c */ /* 0x001fe2000000183c */
[----:B------:R-:W0:Y:S05]  /*6790*/  LDSM.16.MT88.4 R52, [R217+UR5+0x4800] ;  /* 0x00480005d934783b */ /* 0x000e2a0008004200 */
[----:B------:R-:W-:Y:S01]  /*67a0*/  HMMA.16816.F32 R68, R104, R56, R68 ;  /* 0x000000386844723c */ /* 0x000fe20000001844 */
[----:B------:R-:W-:Y:S05]  /*67b0*/  LDSM.16.M88.4 R104, [R219+UR5] ;  /* 0x00000005db68783b */ /* 0x000fea0008000200 */
[C---:B------:R-:W-:Y:S01]  /*67c0*/  HMMA.16816.F32 R92, R64.reuse, R90, R92 ;  /* 0x0000005a405c723c */ /* 0x040fe2000000185c */
[----:B------:R-:W2:Y:S05]  /*67d0*/  LDSM.16.M88.4 R88, [R219+UR5+0x2000] ;  /* 0x00200005db58783b */ /* 0x000eaa0008000200 */
[----:B------:R-:W-:Y:S01]  /*67e0*/  HMMA.16816.F32 R84, R64, R82, R84 ;  /* 0x000000524054723c */ /* 0x000fe20000001854 */
[----:B------:R-:W3:Y:S01]  /*67f0*/  LDSM.16.M88.4 R80, [R219+UR5+0x3000] ;  /* 0x00300005db50783b */ /* 0x000ee20008000200 */
[----:B------:R-:W-:-:S02]  /*6800*/  IMAD.MOV.U32 R56, RZ, RZ, R126 ;  /* 0x000000ffff387224 */ /* 0x000fc400078e007e */
[----:B------:R-:W-:Y:S02]  /*6810*/  IMAD.MOV.U32 R57, RZ, RZ, R125 ;  /* 0x000000ffff397224 */ /* 0x000fe400078e007d */
[----:B------:R-:W-:Y:S02]  /*6820*/  IMAD.MOV.U32 R126, RZ, RZ, R128 ;  /* 0x000000ffff7e7224 */ /* 0x000fe400078e0080 */
[----:B------:R-:W-:-:S04]  /*6830*/  IMAD.WIDE R56, R198, 0x2, R56 ;  /* 0x00000002c6387825 */ /* 0x000fc800078e0238 */
[----:B------:R-:W-:Y:S01]  /*6840*/  IMAD.MOV.U32 R128, RZ, RZ, R130 ;  /* 0x000000ffff807224 */ /* 0x000fe200078e0082 */
[----:B------:R-:W-:Y:S01]  /*6850*/  HMMA.16816.F32 R68, R64, R58, R68 ;  /* 0x0000003a4044723c */ /* 0x000fe20000001844 */
[----:B------:R-:W-:-:S04]  /*6860*/  IMAD.WIDE R222, R198, 0x2, R126 ;  /* 0x00000002c6de7825 */ /* 0x000fc800078e027e */
[----:B------:R-:W-:Y:S02]  /*6870*/  IMAD.MOV.U32 R130, RZ, RZ, R132 ;  /* 0x000000ffff827224 */ /* 0x000fe400078e0084 */
[----:B------:R-:W-:Y:S02]  /*6880*/  IMAD.MOV.U32 R126, RZ, RZ, R56 ;  /* 0x000000ffff7e7224 */ /* 0x000fe400078e0038 */
[----:B------:R-:W-:Y:S02]  /*6890*/  IMAD.MOV.U32 R125, RZ, RZ, R57 ;  /* 0x000000ffff7d7224 */ /* 0x000fe400078e0039 */
[----:B------:R-:W-:Y:S02]  /*68a0*/  IMAD.MOV.U32 R132, RZ, RZ, R134 ;  /* 0x000000ffff847224 */ /* 0x000fe400078e0086 */
[----:B------:R-:W-:-:S04]  /*68b0*/  IMAD.WIDE R56, R198, 0x2, R128 ;  /* 0x00000002c6387825 */ /* 0x000fc800078e0280 */
[----:B------:R-:W-:Y:S02]  /*68c0*/  IMAD.MOV.U32 R134, RZ, RZ, R136 ;  /* 0x000000ffff867224 */ /* 0x000fe400078e0088 */
[----:B------:R-:W-:-:S04]  /*68d0*/  IMAD.WIDE R64, R198, 0x2, R130 ;  /* 0x00000002c6407825 */ /* 0x000fc800078e0282 */
[----:B------:R-:W-:-:S04]  /*68e0*/  IMAD.WIDE R58, R198, 0x2, R132 ;  /* 0x00000002c63a7825 */ /* 0x000fc800078e0284 */
[----:B------:R-:W-:Y:S02]  /*68f0*/  IMAD.MOV.U32 R130, RZ, RZ, R56 ;  /* 0x000000ffff827224 */ /* 0x000fe400078e0038 */
[----:B------:R-:W-:Y:S02]  /*6900*/  IMAD.MOV.U32 R129, RZ, RZ, R57 ;  /* 0x000000ffff817224 */ /* 0x000fe400078e0039 */
[----:B------:R-:W-:Y:S02]  /*6910*/  IMAD.MOV.U32 R136, RZ, RZ, R138 ;  /* 0x000000ffff887224 */ /* 0x000fe400078e008a */
        /* <DEDUP_REMOVED lines=8> */
[----:B------:R-:W-:Y:S01]  /*69a0*/  IMAD.WIDE R56, R198, 0x2, R138 ;  /* 0x00000002c6387825 */ /* 0x000fe200078e028a */
[----:B-1----:R-:W-:Y:S03]  /*69b0*/  HMMA.16816.F32 R76, R112, R96, R76 ;  /* 0x00000060704c723c */ /* 0x002fe6000000184c */
[----:B------:R-:W-:-:S02]  /*69c0*/  IMAD.MOV.U32 R142, RZ, RZ, R144 ;  /* 0x000000ffff8e7224 */ /* 0x000fc400078e0090 */
[----:B------:R-:W-:Y:S01]  /*69d0*/  IMAD.MOV.U32 R138, RZ, RZ, R58 ;  /* 0x000000ffff8a7224 */ /* 0x000fe200078e003a */
[----:B0-----:R-:W-:Y:S01]  /*69e0*/  HMMA.16816.F32 R84, R52, R96, R84 ;  /* 0x000000603454723c */ /* 0x001fe20000001854 */
[----:B------:R-:W-:Y:S02]  /*69f0*/  IMAD.MOV.U32 R137, RZ, RZ, R59 ;  /* 0x000000ffff897224 */ /* 0x000fe400078e003b */
[----:B------:R-:W-:-:S04]  /*6a00*/  IMAD.WIDE R58, R198, 0x2, R140 ;  /* 0x00000002c63a7825 */ /* 0x000fc800078e028c */
[----:B------:R-:W-:Y:S02]  /*6a10*/  IMAD.MOV.U32 R140, RZ, RZ, R56 ;  /* 0x000000ffff8c7224 */ /* 0x000fe400078e0038 */
[----:B------:R-:W-:Y:S02]  /*6a20*/  IMAD.MOV.U32 R139, RZ, RZ, R57 ;  /* 0x000000ffff8b7224 */ /* 0x000fe400078e0039 */
[----:B------:R-:W-:Y:S02]  /*6a30*/  IMAD.MOV.U32 R96, RZ, RZ, R146 ;  /* 0x000000ffff607224 */ /* 0x000fe400078e0092 */
[----:B------:R-:W-:Y:S01]  /*6a40*/  IMAD.WIDE R56, R198, 0x2, R142 ;  /* 0x00000002c6387825 */ /* 0x000fe200078e028e */
[----:B--2---:R-:W-:Y:S03]  /*6a50*/  HMMA.16816.F32 R108, R112, R88, R108 ;  /* 0x00000058706c723c */ /* 0x004fe6000000186c */
[----:B------:R-:W-:-:S02]  /*6a60*/  IMAD.MOV.U32 R146, RZ, RZ, R148 ;  /* 0x000000ffff927224 */ /* 0x000fc400078e0094 */
[----:B------:R-:W-:Y:S01]  /*6a70*/  IMAD.MOV.U32 R148, RZ, RZ, R150 ;  /* 0x000000ffff947224 */ /* 0x000fe200078e0096 */
[----:B------:R-:W-:Y:S01]  /*6a80*/  HMMA.16816.F32 R60, R52, R88, R60 ;  /* 0x00000058343c723c */ /* 0x000fe2000000183c */
[----:B------:R-:W-:Y:S02]  /*6a90*/  IMAD.MOV.U32 R144, RZ, RZ, R56 ;  /* 0x000000ffff907224 */ /* 0x000fe400078e0038 */
[----:B------:R-:W-:Y:S02]  /*6aa0*/  IMAD.MOV.U32 R143, RZ, RZ, R57 ;  /* 0x000000ffff8f7224 */ /* 0x000fe400078e0039 */
[----:B------:R-:W-:-:S04]  /*6ab0*/  IMAD.WIDE R56, R198, 0x2, R148 ;  /* 0x00000002c6387825 */ /* 0x000fc800078e0294 */
[----:B------:R-:W-:Y:S02]  /*6ac0*/  IMAD.MOV.U32 R88, RZ, RZ, R152 ;  /* 0x000000ffff587224 */ /* 0x000fe400078e0098 */
[----:B------:R-:W-:Y:S02]  /*6ad0*/  IMAD.MOV.U32 R152, RZ, RZ, R154 ;  /* 0x000000ffff987224 */ /* 0x000fe400078e009a */
[----:B------:R-:W-:Y:S02]  /*6ae0*/  IMAD.MOV.U32 R142, RZ, RZ, R58 ;  /* 0x000000ffff8e7224 */ /* 0x000fe400078e003a */
[----:B------:R-:W-:Y:S02]  /*6af0*/  IMAD.MOV.U32 R141, RZ, RZ, R59 ;  /* 0x000000ffff8d7224 */ /* 0x000fe400078e003b */
[----:B------:R-:W-:Y:S01]  /*6b00*/  IMAD.MOV.U32 R154, RZ, RZ, R156 ;  /* 0x000000ffff9a7224 */ /* 0x000fe200078e009c */
[----:B---3--:R-:W-:Y:S01]  /*6b10*/  HMMA.16816.F32 R100, R112, R80, R100 ;  /* 0x000000507064723c */ /* 0x008fe20000001864 */
[----:B------:R-:W-:-:S04]  /*6b20*/  IMAD.WIDE R58, R198, 0x2, R146 ;  /* 0x00000002c63a7825 */ /* 0x000fc800078e0292 */
[----:B------:R-:W-:Y:S01]  /*6b30*/  IMAD.MOV.U32 R150, RZ, RZ, R56 ;  /* 0x000000ffff967224 */ /* 0x000fe200078e0038 */
[----:B------:R-:W-:Y:S01]  /*6b40*/  HMMA.16816.F32 R68, R52, R80, R68 ;  /* 0x000000503444723c */ /* 0x000fe20000001844 */
[----:B------:R-:W-:Y:S02]  /*6b50*/  IMAD.MOV.U32 R149, RZ, RZ, R57 ;  /* 0x000000ffff957224 */ /* 0x000fe400078e0039 */
[----:B------:R-:W-:-:S04]  /*6b60*/  IMAD.WIDE R56, R198, 0x2, R154 ;  /* 0x00000002c6387825 */ /* 0x000fc800078e029a */
[----:B------:R-:W-:Y:S01]  /*6b70*/  IMAD.MOV.U32 R80, RZ, RZ, R158 ;  /* 0x000000ffff507224 */ /* 0x000fe200078e009e */
[----:B------:R-:W-:Y:S01]  /*6b80*/  HMMA.16816.F32 R92, R52, R104, R92 ;  /* 0x00000068345c723c */ /* 0x000fe2000000185c */
[----:B------:R-:W-:Y:S01]  /*6b90*/  IMAD.MOV.U32 R158, RZ, RZ, R160 ;  /* 0x000000ffff9e7224 */ /* 0x000fe200078e00a0 */
[----:B------:R-:W0:Y:S01]  /*6ba0*/  LDSM.16.MT88.4 R52, [R217+UR5+0x4c00] ;  /* 0x004c0005d934783b */ /* 0x000e220008004200 */
        /* <DEDUP_REMOVED lines=11> */
[----:B------:R-:W-:Y:S02]  /*6c60*/  IMAD.MOV.U32 R131, RZ, RZ, R65 ;  /* 0x000000ffff837224 */ /* 0x000fe400078e0041 */
[C---:B------:R-:W-:Y:S01]  /*6c70*/  IMAD.WIDE R58, R198.reuse, 0x2, R158 ;  /* 0x00000002c63a7825 */ /* 0x040fe200078e029e */
[----:B------:R-:W1:Y:S03]  /*6c80*/  LDSM.16.MT88.4 R64, [R218+UR5+0x4c00] ;  /* 0x004c0005da40783b */ /* 0x000e660008004200 */
[----:B------:R-:W-:-:S04]  /*6c90*/  IMAD.WIDE R80, R198, 0x2, R80 ;  /* 0x00000002c6507825 */ /* 0x000fc800078e0250 */
[----:B------:R-:W-:Y:S02]  /*6ca0*/  IMAD.MOV.U32 R162, RZ, RZ, R56 ;  /* 0x000000ffffa27224 */ /* 0x000fe400078e0038 */
[----:B------:R-:W-:Y:S02]  /*6cb0*/  IMAD.MOV.U32 R56, RZ, RZ, R164 ;  /* 0x000000ffff387224 */ /* 0x000fe400078e00a4 */
[----:B------:R-:W-:Y:S02]  /*6cc0*/  IMAD.MOV.U32 R160, RZ, RZ, R58 ;  /* 0x000000ffffa07224 */ /* 0x000fe400078e003a */
[----:B------:R-:W-:Y:S02]  /*6cd0*/  IMAD.MOV.U32 R159, RZ, RZ, R59 ;  /* 0x000000ffff9f7224 */ /* 0x000fe400078e003b */
[----:B------:R-:W-:Y:S02]  /*6ce0*/  IMAD.MOV.U32 R164, RZ, RZ, R166 ;  /* 0x000000ffffa47224 */ /* 0x000fe400078e00a6 */
[----:B------:R-:W-:-:S02]  /*6cf0*/  IMAD.MOV.U32 R58, RZ, RZ, R168 ;  /* 0x000000ffff3a7224 */ /* 0x000fc400078e00a8 */
[----:B------:R-:W-:Y:S02]  /*6d00*/  IMAD.MOV.U32 R59, RZ, RZ, R167 ;  /* 0x000000ffff3b7224 */ /* 0x000fe400078e00a7 */
[----:B------:R-:W-:Y:S02]  /*6d10*/  IMAD.MOV.U32 R158, RZ, RZ, R80 ;  /* 0x000000ffff9e7224 */ /* 0x000fe400078e0050 */
[----:B------:R-:W-:Y:S02]  /*6d20*/  IMAD.MOV.U32 R157, RZ, RZ, R81 ;  /* 0x000000ffff9d7224 */ /* 0x000fe400078e0051 */
[----:B------:R-:W-:Y:S02]  /*6d30*/  IMAD.MOV.U32 R80, RZ, RZ, R170 ;  /* 0x000000ffff507224 */ /* 0x000fe400078e00aa */
[----:B------:R-:W-:Y:S02]  /*6d40*/  IMAD.MOV.U32 R81, RZ, RZ, R169 ;  /* 0x000000ffff517224 */ /* 0x000fe400078e00a9 */
[----:B------:R-:W-:-:S04]  /*6d50*/  IMAD.WIDE R166, R198, 0x2, R164 ;  /* 0x00000002c6a67825 */ /* 0x000fc800078e02a4 */
[----:B------:R-:W-:-:S04]  /*6d60*/  IMAD.WIDE R58, R198, 0x2, R58 ;  /* 0x00000002c63a7825 */ /* 0x000fc800078e023a */
[----:B------:R-:W-:Y:S02]  /*6d70*/  IMAD.MOV.U32 R170, RZ, RZ, R172 ;  /* 0x000000ffffaa7224 */ /* 0x000fe400078e00ac */
[----:B------:R-:W-:Y:S02]  /*6d80*/  IMAD.MOV.U32 R161, RZ, RZ, R57 ;  /* 0x000000ffffa17224 */ /* 0x000fe400078e0039 */
[----:B------:R-:W-:-:S04]  /*6d90*/  IMAD.WIDE R80, R198, 0x2, R80 ;  /* 0x00000002c6507825 */ /* 0x000fc800078e0250 */
[----:B------:R-:W-:Y:S02]  /*6da0*/  IMAD.MOV.U32 R57, RZ, RZ, R163 ;  /* 0x000000ffff397224 */ /* 0x000fe400078e00a3 */
[----:B------:R-:W-:Y:S02]  /*6db0*/  IMAD.MOV.U32 R165, RZ, RZ, R167 ;  /* 0x000000ffffa57224 */ /* 0x000fe400078e00a7 */
[----:B------:R-:W-:Y:S02]  /*6dc0*/  IMAD.MOV.U32 R168, RZ, RZ, R58 ;  /* 0x000000ffffa87224 */ /* 0x000fe400078e003a */
[----:B------:R-:W-:Y:S02]  /*6dd0*/  IMAD.MOV.U32 R167, RZ, RZ, R59 ;  /* 0x000000ffffa77224 */ /* 0x000fe400078e003b */
[----:B------:R-:W-:Y:S01]  /*6de0*/  IMAD.WIDE R58, R198, 0x2, R170 ;  /* 0x00000002c63a7825 */ /* 0x000fe200078e02aa */
[----:B------:R-:W-:Y:S03]  /*6df0*/  HMMA.16816.F32 R72, R112, R104, R72 ;  /* 0x000000687048723c */ /* 0x000fe60000001848 */
[----:B------:R-:W-:-:S02]  /*6e00*/  IMAD.MOV.U32 R170, RZ, RZ, R80 ;  /* 0x000000ffffaa7224 */ /* 0x000fc400078e0050 */
[----:B------:R-:W-:Y:S02]  /*6e10*/  IMAD.MOV.U32 R169, RZ, RZ, R81 ;  /* 0x000000ffffa97224 */ /* 0x000fe400078e0051 */
[----:B------:R-:W-:-:S04]  /*6e20*/  IMAD.WIDE R56, R198, 0x2, R56 ;  /* 0x00000002c6387825 */ /* 0x000fc800078e0238 */
[----:B------:R-:W-:Y:S02]  /*6e30*/  IMAD.MOV.U32 R80, RZ, RZ, R176 ;  /* 0x000000ffff507224 */ /* 0x000fe400078e00b0 */
[----:B------:R-:W-:Y:S02]  /*6e40*/  IMAD.MOV.U32 R81, RZ, RZ, R175 ;  /* 0x000000ffff517224 */ /* 0x000fe400078e00af */
[----:B------:R-:W-:Y:S02]  /*6e50*/  IMAD.MOV.U32 R172, RZ, RZ, R174 ;  /* 0x000000ffffac7224 */ /* 0x000fe400078e00ae */
[----:B------:R-:W-:Y:S02]  /*6e60*/  IMAD.MOV.U32 R176, RZ, RZ, R178 ;  /* 0x000000ffffb07224 */ /* 0x000fe400078e00b2 */
[----:B------:R-:W-:Y:S02]  /*6e70*/  IMAD.MOV.U32 R164, RZ, RZ, R56 ;  /* 0x000000ffffa47224 */ /* 0x000fe400078e0038 */
[----:B------:R-:W-:-:S02]  /*6e80*/  IMAD.MOV.U32 R163, RZ, RZ, R57 ;  /* 0x000000ffffa37224 */ /* 0x000fc400078e0039 */
        /* <DEDUP_REMOVED lines=8> */
[----:B------:R-:W-:Y:S02]  /*6f10*/  VIADD R216, R216, 0xffffffff ;  /* 0xffffffffd8d87836 */ /* 0x000fe40000000000 */
[----:B------:R-:W-:Y:S02]  /*6f20*/  IMAD.MOV.U32 R174, RZ, RZ, R56 ;  /* 0x000000ffffae7224 */ /* 0x000fe400078e0038 */
[----:B------:R-:W-:-:S02]  /*6f30*/  IMAD.MOV.U32 R173, RZ, RZ, R57 ;  /* 0x000000ffffad7224 */ /* 0x000fc400078e0039 */
[----:B------:R-:W-:Y:S02]  /*6f40*/  IMAD.MOV.U32 R182, RZ, RZ, R184 ;  /* 0x000000ffffb67224 */ /* 0x000fe400078e00b8 */
[----:B------:R-:W-:Y:S01]  /*6f50*/  IMAD.WIDE R56, R198, 0x2, R178 ;  /* 0x00000002c6387825 */ /* 0x000fe200078e02b2 */
[----:B------:R-:W-:-:S03]  /*6f60*/  ISETP.NE.U32.AND P0, PT, R216, RZ, PT ;  /* 0x000000ffd800720c */ /* 0x000fc60003f05070 */
[----:B------:R-:W-:Y:S02]  /*6f70*/  IMAD.MOV.U32 R184, RZ, RZ, R186 ;  /* 0x000000ffffb87224 */ /* 0x000fe400078e00ba */
[----:B------:R-:W-:Y:S02]  /*6f80*/  IMAD.MOV.U32 R178, RZ, RZ, R58 ;  /* 0x000000ffffb27224 */ /* 0x000fe400078e003a */
[----:B------:R-:W-:Y:S02]  /*6f90*/  IMAD.MOV.U32 R177, RZ, RZ, R59 ;  /* 0x000000ffffb17224 */ /* 0x000fe400078e003b */
[----:B------:R-:W-:-:S04]  /*6fa0*/  IMAD.WIDE R58, R198, 0x2, R182 ;  /* 0x00000002c63a7825 */ /* 0x000fc800078e02b6 */
[----:B------:R-:W-:Y:S02]  /*6fb0*/  IMAD.MOV.U32 R180, RZ, RZ, R56 ;  /* 0x000000ffffb47224 */ /* 0x000fe400078e0038 */
[----:B------:R-:W-:Y:S02]  /*6fc0*/  IMAD.MOV.U32 R179, RZ, RZ, R57 ;  /* 0x000000ffffb37224 */ /* 0x000fe400078e0039 */
[----:B------:R-:W-:Y:S01]  /*6fd0*/  IMAD.WIDE R56, R198, 0x2, R184 ;  /* 0x00000002c6387825 */ /* 0x000fe200078e02b8 */
[C---:B0-----:R-:W-:Y:S03]  /*6fe0*/  HMMA.16816.F32 R92, R52.reuse, R106, R92 ;  /* 0x0000006a345c723c */ /* 0x041fe6000000185c */
[----:B------:R-:W-:Y:S02]  /*6ff0*/  IMAD.MOV.U32 R184, RZ, RZ, R58 ;  /* 0x000000ffffb87224 */ /* 0x000fe400078e003a */
[----:B------:R-:W-:Y:S01]  /*7000*/  IMAD.MOV.U32 R58, RZ, RZ, R188 ;  /* 0x000000ffff3a7224 */ /* 0x000fe200078e00bc */
[----:B------:R-:W-:Y:S01]  /*7010*/  HMMA.16816.F32 R84, R52, R98, R84 ;  /* 0x000000623454723c */ /* 0x000fe20000001854 */
[----:B------:R-:W-:-:S02]  /*7020*/  IMAD.MOV.U32 R175, RZ, RZ, R81 ;  /* 0x000000ffffaf7224 */ /* 0x000fc400078e0051 */
[----:B------:R-:W-:Y:S02]  /*7030*/  IMAD.MOV.U32 R183, RZ, RZ, R59 ;  /* 0x000000ffffb77224 */ /* 0x000fe400078e003b */
[----:B------:R-:W-:Y:S01]  /*7040*/  IMAD.MOV.U32 R186, RZ, RZ, R56 ;  /* 0x000000ffffba7224 */ /* 0x000fe200078e0038 */
[----:B------:R-:W-:Y:S01]  /*7050*/  HMMA.16816.F32 R60, R52, R90, R60 ;  /* 0x0000005a343c723c */ /* 0x000fe2000000183c */
[----:B------:R-:W-:Y:S02]  /*7060*/  IMAD.MOV.U32 R185, RZ, RZ, R57 ;  /* 0x000000ffffb97224 */ /* 0x000fe400078e0039 */
[----:B------:R-:W-:-:S03]  /*7070*/  IMAD.MOV.U32 R188, RZ, RZ, R190 ;  /* 0x000000ffffbc7224 */ /* 0x000fc600078e00be */
[----:B------:R-:W-:Y:S01]  /*7080*/  HMMA.16816.F32 R68, R52, R82, R68 ;  /* 0x000000523444723c */ /* 0x000fe20000001844 */
        /* <DEDUP_REMOVED lines=8> */
[----:B------:R-:W-:Y:S01]  /*7110*/  IMAD.MOV.U32 R194, RZ, RZ, R196 ;  /* 0x000000ffffc27224 */ /* 0x000fe200078e00c4 */
[----:B-1----:R-:W-:Y:S01]  /*7120*/  HMMA.16816.F32 R72, R64, R106, R72 ;  /* 0x0000006a4048723c */ /* 0x002fe20000001848 */
[----:B------:R-:W-:Y:S01]  /*7130*/  IMAD.WIDE R190, R198, 0x2, R188 ;  /* 0x00000002c6be7825 */ /* 0x000fe200078e02bc */
[----:B------:R-:W-:-:S03]  /*7140*/  UIADD3 UR7, UR7, -0x40, URZ ;  /* 0xffffffc007077890 */ /* 0x000fc6000fffe03f */
[C---:B------:R-:W-:Y:S01]  /*7150*/  IMAD.WIDE R96, R198.reuse, 0x2, R96 ;  /* 0x00000002c6607825 */ /* 0x040fe200078e0260 */
[----:B------:R-:W-:Y:S03]  /*7160*/  HMMA.16816.F32 R76, R64, R98, R76 ;  /* 0x00000062404c723c */ /* 0x000fe6000000184c */
[----:B------:R-:W-:-:S03]  /*7170*/  IMAD.WIDE R88, R198, 0x2, R88 ;  /* 0x00000002c6587825 */ /* 0x000fc600078e0258 */
[----:B------:R-:W-:Y:S01]  /*7180*/  HMMA.16816.F32 R108, R64, R90, R108 ;  /* 0x0000005a406c723c */ /* 0x000fe2000000186c */
[----:B------:R-:W-:-:S04]  /*7190*/  IMAD.WIDE R80, R198, 0x2, R80 ;  /* 0x00000002c6507825 */ /* 0x000fc800078e0250 */
[C---:B------:R-:W-:Y:S01]  /*71a0*/  IMAD.WIDE R58, R198.reuse, 0x2, R58 ;  /* 0x00000002c63a7825 */ /* 0x040fe200078e023a */
[----:B------:R-:W-:Y:S03]  /*71b0*/  HMMA.16816.F32 R64, R64, R82, R100 ;  /* 0x000000524040723c */ /* 0x000fe60000001864 */
[----:B------:R-:W-:-:S04]  /*71c0*/  IMAD.WIDE R56, R198, 0x2, R56 ;  /* 0x00000002c6387825 */ /* 0x000fc800078e0238 */
[----:B------:R-:W-:-:S04]  /*71d0*/  IMAD.WIDE R54, R198, 0x2, R54 ;  /* 0x00000002c6367825 */ /* 0x000fc800078e0236 */
[----:B------:R-:W-:-:S04]  /*71e0*/  IMAD.WIDE R52, R198, 0x2, R194 ;  /* 0x00000002c6347825 */ /* 0x000fc800078e02c2 */
[----:B------:R-:W-:Y:S02]  /*71f0*/  IMAD.MOV.U32 R189, RZ, RZ, R191 ;  /* 0x000000ffffbd7224 */ /* 0x000fe400078e00bf */
[----:B------:R-:W-:-:S04]  /*7200*/  IMAD.WIDE R120, R198, 0x2, R120 ;  /* 0x00000002c6787825 */ /* 0x000fc800078e0278 */
        /* <DEDUP_REMOVED lines=38> */
[----:B------:R-:W-:-:S02]  /*7470*/  IMAD.MOV.U32 R191, RZ, RZ, R57 ;  /* 0x000000ffffbf7224 */ /* 0x000fc400078e0039 */
[----:B------:R-:W-:-:S04]  /*7480*/  IMAD.WIDE R220, R197, 0x2, R220 ;  /* 0x00000002c5dc7825 */ /* 0x000fc800078e02dc */
[----:B------:R-:W-:Y:S02]  /*7490*/  IMAD.MOV.U32 R194, RZ, RZ, R54 ;  /* 0x000000ffffc27224 */ /* 0x000fe400078e0036 */
[----:B------:R-:W-:Y:S02]  /*74a0*/  IMAD.MOV.U32 R193, RZ, RZ, R55 ;  /* 0x000000ffffc17224 */ /* 0x000fe400078e0037 */
[----:B------:R-:W-:Y:S02]  /*74b0*/  IMAD.MOV.U32 R196, RZ, RZ, R52 ;  /* 0x000000ffffc47224 */ /* 0x000fe400078e0034 */
[----:B------:R-:W-:Y:S01]  /*74c0*/  IMAD.MOV.U32 R195, RZ, RZ, R53 ;  /* 0x000000ffffc37224 */ /* 0x000fe200078e0035 */
[----:B------:R-:W-:Y:S06]  /*74d0*/  @P0 BRA `(.L_x_2) ;  /* 0xffffffd000d40947 */ /* 0x000fec000383ffff */
[----:B------:R-:W-:Y:S02]  /*74e0*/  F2FP.F16.F32.PACK_AB R2, R87, R95 ;  /* 0x0000005f5702723e */ /* 0x000fe400000000ff */
[----:B------:R-:W-:Y:S02]  /*74f0*/  F2FP.F16.F32.PACK_AB R4, R79, R75 ;  /* 0x0000004b4f04723e */ /* 0x000fe400000000ff */
[----:B------:R-:W-:Y:S02]  /*7500*/  F2FP.F16.F32.PACK_AB R6, R85, R93 ;  /* 0x0000005d5506723e */ /* 0x000fe400000000ff */
[----:B------:R-:W-:Y:S02]  /*7510*/  F2FP.F16.F32.PACK_AB R8, R77, R73 ;  /* 0x000000494d08723e */ /* 0x000fe400000000ff */
[----:B------:R-:W-:Y:S02]  /*7520*/  F2FP.F16.F32.PACK_AB R3, R71, R63 ;  /* 0x0000003f4703723e */ /* 0x000fe400000000ff */
[----:B------:R-:W-:-:S02]  /*7530*/  F2FP.F16.F32.PACK_AB R87, R70, R62 ;  /* 0x0000003e4657723e */ /* 0x000fc400000000ff */
        /* <DEDUP_REMOVED lines=9> */
[----:B------:R-:W-:-:S07]  /*75d0*/  F2FP.F16.F32.PACK_AB R72, R76, R72 ;  /* 0x000000484c48723e */ /* 0x000fce00000000ff */
.L_x_1:
[----:B------:R-:W0:Y:S01]  /*75e0*/  S2R R16, SR_TID.X ;  /* 0x0000000000107919 */ /* 0x000e220000002100 */
[----:B------:R-:W1:Y:S01]  /*75f0*/  S2UR UR5, SR_CgaCtaId ;  /* 0x00000000000579c3 */ /* 0x000e620000008800 */
[----:B------:R-:W-:Y:S01]  /*7600*/  UMOV UR4, 0x400 ;  /* 0x0000040000047882 */ /* 0x000fe20000000000 */
[----:B------:R-:W-:-:S06]  /*7610*/  LOP3.LUT R199, R199, 0x180, RZ, 0xc0, !PT ;  /* 0x00000180c7c77812 */ /* 0x000fcc00078ec0ff */
[----:B------:R-:W-:Y:S08]  /*7620*/  BAR.SYNC.DEFER_BLOCKING 0x0 ;  /* 0x0000000000007b1d */ /* 0x000ff00000010000 */
[----:B------:R-:W2:Y:S01]  /*7630*/  LDC R37, c[0x0][0x248] ;  /* 0x00009200ff257b82 */ /* 0x000ea20000000800 */
[----:B------:R-:W-:Y:S01]  /*7640*/  ULDC.64 UR10, c[0x0][0x228] ;  /* 0x00008a00000a7ab9 */ /* 0x000fe20000000a00 */
[----:B------:R-:W-:Y:S01]  /*7650*/  ULDC.64 UR6, c[0x0][0x220] ;  /* 0x0000880000067ab9 */ /* 0x000fe20000000a00 */
[----:B------:R-:W-:Y:S01]  /*7660*/  ISETP.GE.AND P0, PT, R122, UR10, PT ;  /* 0x0000000a7a007c0c */ /* 0x000fe2000bf06270 */
[----:B-1----:R-:W-:-:S03]  /*7670*/  ULEA UR4, UR5, UR4, 0x18 ;  /* 0x0000000405047291 */ /* 0x002fc6000f8ec03f */
[----:B------:R-:W-:Y:S02]  /*7680*/  ULDC UR5, c[0x0][0x244] ;  /* 0x0000910000057ab9 */ /* 0x000fe40000000800 */
[----:B------:R-:W-:Y:S02]  /*7690*/  IMAD R122, R122, UR5, RZ ;  /* 0x000000057a7a7c24 */ /* 0x000fe4000f8e02ff */
[C---:B0-----:R-:W-:Y:S01]  /*76a0*/  IMAD.SHL.U32 R10, R16.reuse, 0x4, RZ ;  /* 0x00000004100a7824 */ /* 0x041fe200078e00ff */
[----:B------:R-:W-:Y:S01]  /*76b0*/  SHF.R.S32.HI R11, RZ, 0x4, R16 ;  /* 0x00000004ff0b7819 */ /* 0x000fe20000011410 */
[C---:B------:R-:W-:Y:S01]  /*76c0*/  IMAD.SHL.U32 R14, R16.reuse, 0x10, RZ ;  /* 0x00000010100e7824 */ /* 0x040fe200078e00ff */
[----:B------:R-:W-:Y:S02]  /*76d0*/  LOP3.LUT R13, R16, 0x60, RZ, 0xc0, !PT ;  /* 0x00000060100d7812 */ /* 0x000fe400078ec0ff */
[----:B------:R-:W-:Y:S02]  /*76e0*/  LOP3.LUT R10, R10, 0x38, RZ, 0xc0, !PT ;  /* 0x000000380a0a7812 */ /* 0x000fe400078ec0ff */
[----:B------:R-:W-:-:S02]  /*76f0*/  SGXT R11, R11, 0x1 ;  /* 0x000000010b0b781a */ /* 0x000fc40000000200 */
[----:B------:R-:W-:Y:S01]  /*7700*/  LOP3.LUT R199, R199, 0x48, R16, 0xf8, !PT ;  /* 0x00000048c7c77812 */ /* 0x000fe200078ef810 */
[----:B------:R-:W-:Y:S01]  /*7710*/  IMAD R12, R13, 0x10, R10 ;  /* 0x000000100d0c7824 */ /* 0x000fe200078e020a */
[----:B------:R-:W-:Y:S01]  /*7720*/  LOP3.LUT R11, R11, 0x840, RZ, 0xc0, !PT ;  /* 0x000008400b0b7812 */ /* 0x000fe200078ec0ff */
[C---:B------:R-:W-:Y:S01]  /*7730*/  IMAD.SHL.U32 R10, R16.reuse, 0x40, RZ ;  /* 0x00000040100a7824 */ /* 0x040fe200078e00ff */
[----:B------:R-:W-:Y:S01]  /*7740*/  SHF.R.U32.HI R31, RZ, 0x5, R16 ;  /* 0x00000005ff1f7819 */ /* 0x000fe20000011610 */
[----:B------:R-:W-:Y:S01]  /*7750*/  IMAD.SHL.U32 R13, R16, 0x200, RZ ;  /* 0x00000200100d7824 */ /* 0x000fe200078e00ff */
[----:B------:R-:W-:Y:S02]  /*7760*/  LEA R33, P1, R122, UR6, 0x1 ;  /* 0x000000067a217c11 */ /* 0x000fe4000f8208ff */
[----:B------:R-:W-:Y:S02]  /*7770*/  LOP3.LUT R11, R11, 0x40, R10, 0x78, !PT ;  /* 0x000000400b0b7812 */ /* 0x000fe400078e780a */
[----:B------:R-:W-:-:S02]  /*7780*/  LOP3.LUT R13, R13, 0x1800, RZ, 0xc0, !PT ;  /* 0x000018000d0d7812 */ /* 0x000fc400078ec0ff */
[----:B------:R-:W-:Y:S01]  /*7790*/  SGXT.U32 R31, R31, 0x2 ;  /* 0x000000021f1f781a */ /* 0x000fe20000000000 */
[----:B------:R-:W-:Y:S01]  /*77a0*/  IMAD.IADD R11, R12, 0x1, R11 ;  /* 0x000000010c0b7824 */ /* 0x000fe200078e020b */
[----:B------:R-:W-:Y:S02]  /*77b0*/  LOP3.LUT R14, R13, 0x70, R14, 0xf8, !PT ;  /* 0x000000700d0e7812 */ /* 0x000fe400078ef80e */
[--C-:B------:R-:W-:Y:S02]  /*77c0*/  LOP3.LUT R12, R0, 0x70, R31.reuse, 0xfe, !PT ;  /* 0x00000070000c7812 */ /* 0x100fe400078efe1f */
[----:B------:R-:W-:Y:S01]  /*77d0*/  LOP3.LUT R10, R11, 0x8, RZ, 0x3c, !PT ;  /* 0x000000080b0a7812 */ /* 0x000fe200078e3cff */
[----:B------:R-:W-:Y:S01]  /*77e0*/  STS.64 [R11+UR4], R72 ;  /* 0x000000480b007988 */ /* 0x000fe20008000a04 */
[----:B------:R-:W-:Y:S02]  /*77f0*/  LOP3.LUT R199, R14, R199, RZ, 0x3c, !PT ;  /* 0x000000c70ec77212 */ /* 0x000fe400078e3cff */
[----:B------:R-:W-:Y:S01]  /*7800*/  LOP3.LUT R14, R0, 0x74, R31, 0xfe, !PT ;  /* 0x00000074000e7812 */ /* 0x000fe200078efe1f */
[----:B------:R-:W-:Y:S01]  /*7810*/  STS.64 [R11+UR4+0x100], R8 ;  /* 0x000100080b007988 */ /* 0x000fe20008000a04 */
[----:B------:R-:W-:-:S02]  /*7820*/  LOP3.LUT R32, R199, 0x8, RZ, 0x3c, !PT ;  /* 0x00000008c7207812 */ /* 0x000fc400078e3cff */
[C-C-:B------:R-:W-:Y:S01]  /*7830*/  LOP3.LUT R15, R0.reuse, 0x6c, R31.reuse, 0xfe, !PT ;  /* 0x0000006c000f7812 */ /* 0x140fe200078efe1f */
[----:B------:R-:W-:Y:S01]  /*7840*/  STS.64 [R11+UR4+0x80], R84 ;  /* 0x000080540b007988 */ /* 0x000fe20008000a04 */
[C-C-:B------:R-:W-:Y:S02]  /*7850*/  LOP3.LUT R16, R0.reuse, 0x68, R31.reuse, 0xfe, !PT ;  /* 0x0000006800107812 */ /* 0x140fe400078efe1f */
[C-C-:B------:R-:W-:Y:S01]  /*7860*/  LOP3.LUT R34, R0.reuse, 0x64, R31.reuse, 0xfe, !PT ;  /* 0x0000006400227812 */ /* 0x140fe200078efe1f */
[----:B------:R-:W-:Y:S01]  /*7870*/  STS.64 [R11+UR4+0x180], R6 ;  /* 0x000180060b007988 */ /* 0x000fe20008000a04 */
[C-C-:B------:R-:W-:Y:S02]  /*7880*/  LOP3.LUT R36, R0.reuse, 0x60, R31.reuse, 0xfe, !PT ;  /* 0x0000006000247812 */ /* 0x140fe400078efe1f */
[C-C-:B------:R-:W-:Y:S01]  /*7890*/  LOP3.LUT R54, R0.reuse, 0x5c, R31.reuse, 0xfe, !PT ;  /* 0x0000005c00367812 */ /* 0x140fe200078efe1f */
[----:B------:R-:W-:Y:S01]  /*78a0*/  STS.64 [R10+UR4+0x1000], R74 ;  /* 0x0010004a0a007988 */ /* 0x000fe20008000a04 */
[----:B------:R-:W-:-:S02]  /*78b0*/  LOP3.LUT R55, R0, 0x58, R31, 0xfe, !PT ;  /* 0x0000005800377812 */ /* 0x000fc400078efe1f */
[C-C-:B------:R-:W-:Y:S01]  /*78c0*/  LOP3.LUT R56, R0.reuse, 0x54, R31.reuse, 0xfe, !PT ;  /* 0x0000005400387812 */ /* 0x140fe200078efe1f */
[----:B------:R0:W-:Y:S01]  /*78d0*/  STS.64 [R10+UR4+0x1100], R4 ;  /* 0x001100040a007988 */ /* 0x0001e20008000a04 */
[C-C-:B------:R-:W-:Y:S02]  /*78e0*/  LOP3.LUT R57, R0.reuse, 0x50, R31.reuse, 0xfe, !PT ;  /* 0x0000005000397812 */ /* 0x140fe400078efe1f */
[C-C-:B------:R-:W-:Y:S01]  /*78f0*/  LOP3.LUT R17, R0.reuse, 0x4c, R31.reuse, 0xfe, !PT ;  /* 0x0000004c00117812 */ /* 0x140fe200078efe1f */
[----:B------:R-:W-:Y:S01]  /*7900*/  STS.64 [R10+UR4+0x1080], R86 ;  /* 0x001080560a007988 */ /* 0x000fe20008000a04 */
[C-C-:B------:R-:W-:Y:S02]  /*7910*/  LOP3.LUT R18, R0.reuse, 0x48, R31.reuse, 0xfe, !PT ;  /* 0x0000004800127812 */ /* 0x140fe400078efe1f */
[C-C-:B------:R-:W-:Y:S01]  /*7920*/  LOP3.LUT R19, R0.reuse, 0x44, R31.reuse, 0xfe, !PT ;  /* 0x0000004400137812 */ /* 0x140fe200078efe1f */
[----:B------:R1:W-:Y:S01]  /*7930*/  STS.64 [R10+UR4+0x1180], R2 ;  /* 0x001180020a007988 */ /* 0x0003e20008000a04 */
[----:B------:R-:W-:-:S02]  /*7940*/  LOP3.LUT R20, R0, 0x40, R31, 0xfe, !PT ;  /* 0x0000004000147812 */ /* 0x000fc400078efe1f */
[C-C-:B------:R-:W-:Y:S01]  /*7950*/  LOP3.LUT R13, R0.reuse, 0x7c, R31.reuse, 0xfe, !PT ;  /* 0x0000007c000d7812 */ /* 0x140fe200078efe1f */
[----:B------:R-:W-:Y:S01]  /*7960*/  BAR.SYNC.DEFER_BLOCKING 0x0 ;  /* 0x0000000000007b1d */ /* 0x000fe20000010000 */
[C---:B0-----:R-:W-:Y:S02]  /*7970*/  LOP3.LUT R4, R0.reuse, R31, RZ, 0xfc, !PT ;  /* 0x0000001f00047212 */ /* 0x041fe400078efcff */
[--C-:B------:R-:W-:Y:S02]  /*7980*/  LOP3.LUT R5, R0, 0x78, R31.reuse, 0xfe, !PT ;  /* 0x0000007800057812 */ /* 0x100fe400078efe1f */
[C---:B------:R-:W-:Y:S01]  /*7990*/  ISETP.LT.AND P4, PT, R4.reuse, UR11, !P0 ;  /* 0x0000000b04007c0c */ /* 0x040fe2000c781270 */
[----:B--2---:R-:W-:Y:S01]  /*79a0*/  IMAD R30, R4, R37, RZ ;  /* 0x00000025041e7224 */ /* 0x004fe200078e02ff */
[C-C-:B------:R-:W-:Y:S02]  /*79b0*/  LOP3.LUT R21, R0.reuse, 0x3c, R31.reuse, 0xfe, !PT ;  /* 0x0000003c00157812 */ /* 0x140fe400078efe1f */
[----:B------:R-:W-:-:S02]  /*79c0*/  LOP3.LUT R22, R0, 0x38, R31, 0xfe, !PT ;  /* 0x0000003800167812 */ /* 0x000fc400078efe1f */
[C-C-:B------:R-:W-:Y:S02]  /*79d0*/  LOP3.LUT R23, R0.reuse, 0x34, R31.reuse, 0xfe, !PT ;  /* 0x0000003400177812 */ /* 0x140fe400078efe1f */
[C-C-:B------:R-:W-:Y:S02]  /*79e0*/  LOP3.LUT R24, R0.reuse, 0x30, R31.reuse, 0xfe, !PT ;  /* 0x0000003000187812 */ /* 0x140fe400078efe1f */
[C-C-:B------:R-:W-:Y:S02]  /*79f0*/  LOP3.LUT R25, R0.reuse, 0x2c, R31.reuse, 0xfe, !PT ;  /* 0x0000002c00197812 */ /* 0x140fe400078efe1f */
[C-C-:B------:R-:W-:Y:S02]  /*7a00*/  LOP3.LUT R26, R0.reuse, 0x28, R31.reuse, 0xfe, !PT ;  /* 0x00000028001a7812 */ /* 0x140fe400078efe1f */
[C-C-:B------:R-:W-:Y:S02]  /*7a10*/  LOP3.LUT R27, R0.reuse, 0x24, R31.reuse, 0xfe, !PT ;  /* 0x00000024001b7812 */ /* 0x140fe400078efe1f */
[----:B------:R-:W-:-:S02]  /*7a20*/  LOP3.LUT R28, R0, 0x20, R31, 0xfe, !PT ;  /* 0x00000020001c7812 */ /* 0x000fc400078efe1f */
[C-C-:B------:R-:W-:Y:S01]  /*7a30*/  LOP3.LUT R29, R0.reuse, 0x1c, R31.reuse, 0xfe, !PT ;  /* 0x0000001c001d7812 */ /* 0x140fe200078efe1f */
[----:B------:R-:W0:Y:S01]  /*7a40*/  LDS.64 R38, [R199+UR4] ;  /* 0x00000004c7267984 */ /* 0x000e220008000a00 */
[C-C-:B------:R-:W-:Y:S02]  /*7a50*/  LOP3.LUT R11, R0.reuse, 0x18, R31.reuse, 0xfe, !PT ;  /* 0x00000018000b7812 */ /* 0x140fe400078efe1f */
[C-C-:B-1----:R-:W-:Y:S01]  /*7a60*/  LOP3.LUT R10, R0.reuse, 0x14, R31.reuse, 0xfe, !PT ;  /* 0x00000014000a7812 */ /* 0x142fe200078efe1f */
[----:B------:R-:W1:Y:S01]  /*7a70*/  LDS.64 R46, [R32+UR4] ;  /* 0x00000004202e7984 */ /* 0x000e620008000a00 */
[C-C-:B------:R-:W-:Y:S02]  /*7a80*/  LOP3.LUT R9, R0.reuse, 0x10, R31.reuse, 0xfe, !PT ;  /* 0x0000001000097812 */ /* 0x140fe400078efe1f */
[C-C-:B------:R-:W-:Y:S01]  /*7a90*/  LOP3.LUT R7, R0.reuse, 0xc, R31.reuse, 0xfe, !PT ;  /* 0x0000000c00077812 */ /* 0x140fe200078efe1f */
[----:B------:R-:W2:Y:S01]  /*7aa0*/  LDS.64 R40, [R199+UR4+0x200] ;  /* 0x00020004c7287984 */ /* 0x000ea20008000a00 */
[----:B------:R-:W-:-:S02]  /*7ab0*/  LOP3.LUT R4, R0, 0x8, R31, 0xfe, !PT ;  /* 0x0000000800047812 */ /* 0x000fc400078efe1f */
[----:B------:R-:W-:Y:S01]  /*7ac0*/  LOP3.LUT R0, R0, 0x4, R31, 0xfe, !PT ;  /* 0x0000000400007812 */ /* 0x000fe200078efe1f */
[----:B------:R-:W3:Y:S01]  /*7ad0*/  LDS.64 R48, [R32+UR4+0x200] ;  /* 0x0002000420307984 */ /* 0x000ee20008000a00 */
[----:B------:R-:W-:Y:S01]  /*7ae0*/  LEA.HI.X.SX32 R35, R122, UR7, 0x1, P1 ;  /* 0x000000077a237c11 */ /* 0x000fe200088f0eff */
[----:B------:R-:W-:Y:S01]  /*7af0*/  IMAD R31, R7, R37, RZ ;  /* 0x00000025071f7224 */ /* 0x000fe200078e02ff */
[----:B------:R-:W-:Y:S01]  /*7b00*/  LEA R2, P2, R30, R33, 0x1 ;  /* 0x000000211e027211 */ /* 0x000fe200078408ff */
[----:B------:R-:W4:Y:S01]  /*7b10*/  LDS.64 R42, [R199+UR4+0x400] ;  /* 0x00040004c72a7984 */ /* 0x000f220008000a00 */
[----:B------:R-:W-:Y:S01]  /*7b20*/  ISETP.LT.AND P1, PT, R5, UR11, !P0 ;  /* 0x0000000b05007c0c */ /* 0x000fe2000c721270 */
[C---:B------:R-:W-:Y:S01]  /*7b30*/  IMAD R5, R0.reuse, R37, RZ ;  /* 0x0000002500057224 */ /* 0x040fe200078e02ff */
[----:B------:R-:W-:Y:S01]  /*7b40*/  ISETP.LT.AND P3, PT, R0, UR11, !P0 ;  /* 0x0000000b00007c0c */ /* 0x000fe2000c761270 */
[----:B------:R-:W5:Y:S01]  /*7b50*/  LDS.64 R50, [R32+UR4+0x400] ;  /* 0x0004000420327984 */ /* 0x000f620008000a00 */
[----:B------:R-:W-:Y:S01]  /*7b60*/  LEA.HI.X.SX32 R3, R30, R35, 0x1, P2 ;  /* 0x000000231e037211 */ /* 0x000fe200010f0eff */
[C---:B------:R-:W-:Y:S01]  /*7b70*/  IMAD R0, R4.reuse, R37, RZ ;  /* 0x0000002504007224 */ /* 0x040fe200078e02ff */
[----:B------:R-:W-:Y:S01]  /*7b80*/  ISETP.LT.AND P2, PT, R4, UR11, !P0 ;  /* 0x0000000b04007c0c */ /* 0x000fe2000c741270 */
[----:B------:R-:W5:Y:S01]  /*7b90*/  LDS.64 R44, [R199+UR4+0x600] ;  /* 0x00060004c72c7984 */ /* 0x000f620008000a00 */
[-C--:B------:R-:W-:Y:S01]  /*7ba0*/  LEA R4, P5, R5, R33.reuse, 0x1 ;  /* 0x0000002105047211 */ /* 0x080fe200078a08ff */
[----:B------:R-:W-:Y:S01]  /*7bb0*/  IMAD R30, R37, 0x40, R30 ;  /* 0x00000040251e7824 */ /* 0x000fe200078e021e */
[----:B------:R-:W-:Y:S01]  /*7bc0*/  LEA R6, P6, R0, R33, 0x1 ;  /* 0x0000002100067211 */ /* 0x000fe200078c08ff */
[----:B------:R-:W5:Y:S01]  /*7bd0*/  LDS.64 R52, [R32+UR4+0x600] ;  /* 0x0006000420347984 */ /* 0x000f620008000a00 */
[----:B------:R-:W-:-:S02]  /*7be0*/  LEA.HI.X.SX32 R5, R5, R35, 0x1, P5 ;  /* 0x0000002305057211 */ /* 0x000fc400028f0eff */
[----:B------:R-:W-:Y:S01]  /*7bf0*/  LEA R8, P5, R31, R33, 0x1 ;  /* 0x000000211f087211 */ /* 0x000fe200078a08ff */
[----:B0-----:R0:W-:Y:S01]  /*7c00*/  @P4 STG.E.U16 desc[UR8][R2.64], R38 ;  /* 0x0000002602004986 */ /* 0x0011e2000c101508 */
[----:B------:R-:W-:Y:S02]  /*7c10*/  ISETP.LT.AND P4, PT, R7, UR11, !P0 ;  /* 0x0000000b07007c0c */ /* 0x000fe4000c781270 */
[----:B------:R-:W-:Y:S01]  /*7c20*/  LEA.HI.X.SX32 R7, R0, R35, 0x1, P6 ;  /* 0x0000002300077211 */ /* 0x000fe200030f0eff */
[----:B-1----:R1:W-:Y:S01]  /*7c30*/  @P3 STG.E.U16 desc[UR8][R4.64], R46 ;  /* 0x0000002e04003986 */ /* 0x0023e2000c101508 */
[C---:B------:R-:W-:Y:S01]  /*7c40*/  IMAD R0, R9.reuse, R37, RZ ;  /* 0x0000002509007224 */ /* 0x040fe200078e02ff */
[----:B------:R-:W-:Y:S02]  /*7c50*/  ISETP.LT.AND P3, PT, R9, UR11, !P0 ;  /* 0x0000000b09007c0c */ /* 0x000fe4000c761270 */
[----:B------:R-:W-:Y:S01]  /*7c60*/  LEA.HI.X.SX32 R9, R31, R35, 0x1, P5 ;  /* 0x000000231f097211 */ /* 0x000fe200028f0eff */
[----:B--2---:R2:W-:Y:S01]  /*7c70*/  @P2 STG.E.U16 desc[UR8][R6.64], R40 ;  /* 0x0000002806002986 */ /* 0x0045e2000c101508 */
[C---:B------:R-:W-:Y:S01]  /*7c80*/  IMAD R31, R10.reuse, R37, RZ ;  /* 0x000000250a1f7224 */ /* 0x040fe200078e02ff */
[----:B------:R-:W-:-:S02]  /*7c90*/  ISETP.LT.AND P5, PT, R10, UR11, !P0 ;  /* 0x0000000b0a007c0c */ /* 0x000fc4000c7a1270 */
[CC--:B0-----:R-:W-:Y:S01]  /*7ca0*/  LEA R2, P2, R0.reuse, R33.reuse, 0x1 ;  /* 0x0000002100027211 */ /* 0x0c1fe200078408ff */
[----:B---3--:R-:W-:Y:S01]  /*7cb0*/  @P4 STG.E.U16 desc[UR8][R8.64], R48 ;  /* 0x0000003008004986 */ /* 0x008fe2000c101508 */
[----:B------:R-:W-:Y:S02]  /*7cc0*/  LEA R10, P6, R31, R33, 0x1 ;  /* 0x000000211f0a7211 */ /* 0x000fe400078c08ff */
[----:B------:R-:W-:Y:S01]  /*7cd0*/  LEA.HI.X.SX32 R3, R0, R35, 0x1, P2 ;  /* 0x0000002300037211 */ /* 0x000fe200010f0eff */
[C---:B------:R-:W-:Y:S01]  /*7ce0*/  IMAD R0, R11.reuse, R37, RZ ;  /* 0x000000250b007224 */ /* 0x040fe200078e02ff */
[----:B------:R-:W-:Y:S02]  /*7cf0*/  ISETP.LT.AND P4, PT, R11, UR11, !P0 ;  /* 0x0000000b0b007c0c */ /* 0x000fe4000c781270 */
[----:B------:R-:W-:Y:S01]  /*7d00*/  LEA.HI.X.SX32 R11, R31, R35, 0x1, P6 ;  /* 0x000000231f0b7211 */ /* 0x000fe200030f0eff */
[----:B----4-:R0:W-:Y:S01]  /*7d10*/  @P3 STG.E.U16 desc[UR8][R2.64], R42 ;  /* 0x0000002a02003986 */ /* 0x0101e2000c101508 */
[C---:B------:R-:W-:Y:S01]  /*7d20*/  ISETP.LT.AND P2, PT, R29.reuse, UR11, !P0 ;  /* 0x0000000b1d007c0c */ /* 0x040fe2000c741270 */
[----:B------:R-:W-:Y:S01]  /*7d30*/  IMAD R29, R29, R37, RZ ;  /* 0x000000251d1d7224 */ /* 0x000fe200078e02ff */
[----:B-1----:R-:W-:Y:S01]  /*7d40*/  LEA R4, P3, R0, R33, 0x1 ;  /* 0x0000002100047211 */ /* 0x002fe200078608ff */
[----:B-----5:R1:W-:Y:S01]  /*7d50*/  @P5 STG.E.U16 desc[UR8][R10.64], R50 ;  /* 0x000000320a005986 */ /* 0x0203e2000c101508 */
[C---:B------:R-:W-:Y:S01]  /*7d60*/  ISETP.LT.AND P5, PT, R28.reuse, UR11, !P0 ;  /* 0x0000000b1c007c0c */ /* 0x040fe2000c7a1270 */
[----:B------:R-:W-:Y:S01]  /*7d70*/  IMAD R28, R28, R37, RZ ;  /* 0x000000251c1c7224 */ /* 0x000fe200078e02ff */
[----:B------:R-:W-:Y:S01]  /*7d80*/  LEA.HI.X.SX32 R5, R0, R35, 0x1, P3 ;  /* 0x0000002300057211 */ /* 0x000fe200018f0eff */
[----:B------:R-:W-:Y:S01]  /*7d90*/  IMAD R0, R37, 0x4, R30 ;  /* 0x0000000425007824 */ /* 0x000fe200078e021e */
[----:B--2---:R-:W-:-:S02]  /*7da0*/  LEA R6, P6, R29, R33, 0x1 ;  /* 0x000000211d067211 */ /* 0x004fc400078c08ff */
[----:B------:R-:W-:Y:S01]  /*7db0*/  PRMT R38, R38, 0x7632, R38 ;  /* 0x0000763226267816 */ /* 0x000fe20000000026 */
[----:B------:R2:W-:Y:S01]  /*7dc0*/  @P4 STG.E.U16 desc[UR8][R4.64], R44 ;  /* 0x0000002c04004986 */ /* 0x0005e2000c101508 */
[----:B------:R-:W-:Y:S02]  /*7dd0*/  LEA.HI.X.SX32 R7, R29, R35, 0x1, P6 ;  /* 0x000000231d077211 */ /* 0x000fe400030f0eff */
[C---:B------:R-:W-:Y:S01]  /*7de0*/  ISETP.LT.AND P4, PT, R27.reuse, UR11, !P0 ;  /* 0x0000000b1b007c0c */ /* 0x040fe2000c781270 */
[----:B------:R-:W-:Y:S01]  /*7df0*/  IMAD R27, R27, R37, RZ ;  /* 0x000000251b1b7224 */ /* 0x000fe200078e02ff */
[----:B0-----:R-:W-:Y:S01]  /*7e00*/  LEA R2, P6, R28, R33, 0x1 ;  /* 0x000000211c027211 */ /* 0x001fe200078c08ff */
[----:B------:R0:W-:Y:S01]  /*7e10*/  @P2 STG.E.U16 desc[UR8][R6.64], R52 ;  /* 0x0000003406002986 */ /* 0x0001e2000c101508 */
[C---:B------:R-:W-:Y:S01]  /*7e20*/  ISETP.LT.AND P2, PT, R26.reuse, UR11, !P0 ;  /* 0x0000000b1a007c0c */ /* 0x040fe2000c741270 */
[----:B------:R-:W-:Y:S01]  /*7e30*/  IMAD R26, R26, R37, RZ ;  /* 0x000000251a1a7224 */ /* 0x000fe200078e02ff */
[----:B------:R-:W-:Y:S01]  /*7e40*/  LEA.HI.X.SX32 R3, R28, R35, 0x1, P6 ;  /* 0x000000231c037211 */ /* 0x000fe200030f0eff */
[----:B-1----:R-:W-:Y:S01]  /*7e50*/  IMAD R10, R37, 0x4, R0 ;  /* 0x00000004250a7824 */ /* 0x002fe200078e0200 */
[----:B------:R-:W-:-:S02]  /*7e60*/  LEA R8, P6, R27, R33, 0x1 ;  /* 0x000000211b087211 */ /* 0x000fc400078c08ff */
[----:B------:R-:W-:Y:S01]  /*7e70*/  PRMT R46, R46, 0x7632, R46 ;  /* 0x000076322e2e7816 */ /* 0x000fe2000000002e */
[----:B------:R1:W-:Y:S01]  /*7e80*/  @P5 STG.E.U16 desc[UR8][R2.64], R38 ;  /* 0x0000002602005986 */ /* 0x0003e2000c101508 */
[----:B------:R-:W-:Y:S02]  /*7e90*/  LEA.HI.X.SX32 R9, R27, R35, 0x1, P6 ;  /* 0x000000231b097211 */ /* 0x000fe400030f0eff */
[C---:B------:R-:W-:Y:S01]  /*7ea0*/  ISETP.LT.AND P5, PT, R25.reuse, UR11, !P0 ;  /* 0x0000000b19007c0c */ /* 0x040fe2000c7a1270 */
[----:B------:R-:W-:Y:S01]  /*7eb0*/  IMAD R25, R25, R37, RZ ;  /* 0x0000002519197224 */ /* 0x000fe200078e02ff */
[----:B--2---:R-:W-:Y:S01]  /*7ec0*/  LEA R4, P6, R26, R33, 0x1 ;  /* 0x000000211a047211 */ /* 0x004fe200078c08ff */
[----:B------:R2:W-:Y:S01]  /*7ed0*/  @P4 STG.E.U16 desc[UR8][R8.64], R46 ;  /* 0x0000002e08004986 */ /* 0x0005e2000c101508 */
[----:B------:R-:W-:Y:S02]  /*7ee0*/  PRMT R40, R40, 0x7632, R40 ;  /* 0x0000763228287816 */ /* 0x000fe40000000028 */
[----:B------:R-:W-:-:S02]  /*7ef0*/  LEA.HI.X.SX32 R5, R26, R35, 0x1, P6 ;  /* 0x000000231a057211 */ /* 0x000fc400030f0eff */
[C---:B------:R-:W-:Y:S01]  /*7f00*/  ISETP.LT.AND P4, PT, R24.reuse, UR11, !P0 ;  /* 0x0000000b18007c0c */ /* 0x040fe2000c781270 */
[----:B------:R-:W-:Y:S01]  /*7f10*/  IMAD R24, R24, R37, RZ ;  /* 0x0000002518187224 */ /* 0x000fe200078e02ff */
[C---:B0-----:R-:W-:Y:S01]  /*7f20*/  LEA R6, P6, R25.reuse, R33, 0x1 ;  /* 0x0000002119067211 */ /* 0x041fe200078c08ff */
[----:B------:R-:W-:Y:S01]  /*7f30*/  @P2 STG.E.U16 desc[UR8][R4.64], R40 ;  /* 0x0000002804002986 */ /* 0x000fe2000c101508 */
[----:B-1----:R-:W-:Y:S02]  /*7f40*/  PRMT R3, R48, 0x7632, R3 ;  /* 0x0000763230037816 */ /* 0x002fe40000000003 */
[----:B------:R-:W-:Y:S02]  /*7f50*/  LEA.HI.X.SX32 R7, R25, R35, 0x1, P6 ;  /* 0x0000002319077211 */ /* 0x000fe400030f0eff */
[C---:B------:R-:W-:Y:S01]  /*7f60*/  ISETP.LT.AND P6, PT, R23.reuse, UR11, !P0 ;  /* 0x0000000b17007c0c */ /* 0x040fe2000c7c1270 */
[----:B------:R-:W-:Y:S01]  /*7f70*/  IMAD R23, R23, R37, RZ ;  /* 0x0000002517177224 */ /* 0x000fe200078e02ff */
[----:B------:R-:W-:Y:S01]  /*7f80*/  LEA R2, P2, R24, R33, 0x1 ;  /* 0x0000002118027211 */ /* 0x000fe200078408ff */
[----:B------:R0:W-:Y:S01]  /*7f90*/  @P5 STG.E.U16 desc[UR8][R6.64], R3 ;  /* 0x0000000306005986 */ /* 0x0001e2000c101508 */
[----:B------:R-:W-:-:S02]  /*7fa0*/  PRMT R42, R42, 0x7632, R42 ;  /* 0x000076322a2a7816 */ /* 0x000fc4000000002a */
[C---:B--2---:R-:W-:Y:S02]  /*7fb0*/  LEA R8, P5, R23.reuse, R33, 0x1 ;  /* 0x0000002117087211 */ /* 0x044fe400078a08ff */
[----:B------:R-:W-:Y:S02]  /*7fc0*/  PRMT R50, R50, 0x7632, R50 ;  /* 0x0000763232327816 */ /* 0x000fe40000000032 */
[----:B------:R-:W-:Y:S02]  /*7fd0*/  LEA.HI.X.SX32 R9, R23, R35, 0x1, P5 ;  /* 0x0000002317097211 */ /* 0x000fe400028f0eff */
[C---:B------:R-:W-:Y:S01]  /*7fe0*/  ISETP.LT.AND P5, PT, R21.reuse, UR11, !P0 ;  /* 0x0000000b15007c0c */ /* 0x040fe2000c7a1270 */
[----:B------:R-:W-:Y:S01]  /*7ff0*/  IMAD R21, R21, R37, RZ ;  /* 0x0000002515157224 */ /* 0x000fe200078e02ff */
[----:B------:R-:W-:Y:S02]  /*8000*/  PRMT R44, R44, 0x7632, R44 ;  /* 0x000076322c2c7816 */ /* 0x000fe4000000002c */
[----:B0-----:R-:W-:-:S02]  /*8010*/  LEA.HI.X.SX32 R3, R24, R35, 0x1, P2 ;  /* 0x0000002318037211 */ /* 0x001fc400010f0eff */
[C---:B------:R-:W-:Y:S01]  /*8020*/  ISETP.LT.AND P2, PT, R22.reuse, UR11, !P0 ;  /* 0x0000000b16007c0c */ /* 0x040fe2000c741270 */
[----:B------:R-:W-:Y:S01]  /*8030*/  IMAD R22, R22, R37, RZ ;  /* 0x0000002516167224 */ /* 0x000fe200078e02ff */
[----:B------:R-:W-:Y:S01]  /*8040*/  PRMT R52, R52, 0x7632, R52 ;  /* 0x0000763234347816 */ /* 0x000fe20000000034 */
[----:B------:R0:W-:Y:S01]  /*8050*/  @P4 STG.E.U16 desc[UR8][R2.64], R42 ;  /* 0x0000002a02004986 */ /* 0x0001e2000c101508 */
[----:B------:R-:W-:Y:S02]  /*8060*/  ISETP.LT.AND P3, PT, R12, UR11, !P0 ;  /* 0x0000000b0c007c0c */ /* 0x000fe4000c761270 */
[CC--:B------:R-:W-:Y:S01]  /*8070*/  LEA R4, P4, R22.reuse, R33.reuse, 0x1 ;  /* 0x0000002116047211 */ /* 0x0c0fe200078808ff */
[----:B------:R1:W-:Y:S01]  /*8080*/  @P6 STG.E.U16 desc[UR8][R8.64], R50 ;  /* 0x0000003208006986 */ /* 0x0003e2000c101508 */
[----:B------:R-:W-:Y:S02]  /*8090*/  LEA R6, P6, R21, R33, 0x1 ;  /* 0x0000002115067211 */ /* 0x000fe400078c08ff */
[----:B------:R-:W-:-:S02]  /*80a0*/  LEA.HI.X.SX32 R5, R22, R35, 0x1, P4 ;  /* 0x0000002316057211 */ /* 0x000fc400020f0eff */
[----:B------:R-:W-:Y:S02]  /*80b0*/  ISETP.LT.AND P4, PT, R20, UR11, !P0 ;  /* 0x0000000b14007c0c */ /* 0x000fe4000c781270 */
[----:B------:R-:W-:Y:S01]  /*80c0*/  LEA.HI.X.SX32 R7, R21, R35, 0x1, P6 ;  /* 0x0000002315077211 */ /* 0x000fe200030f0eff */
[----:B------:R2:W-:Y:S01]  /*80d0*/  @P2 STG.E.U16 desc[UR8][R4.64], R44 ;  /* 0x0000002c04002986 */ /* 0x0005e2000c101508 */
[C---:B0-----:R-:W-:Y:S02]  /*80e0*/  LEA R2, P2, R30.reuse, R33, 0x1 ;  /* 0x000000211e027211 */ /* 0x041fe400078408ff */
[----:B------:R-:W-:Y:S01]  /*80f0*/  ISETP.LT.AND P6, PT, R19, UR11, !P0 ;  /* 0x0000000b13007c0c */ /* 0x000fe2000c7c1270 */
[----:B------:R0:W-:Y:S01]  /*8100*/  @P5 STG.E.U16 desc[UR8][R6.64], R52 ;  /* 0x0000003406005986 */ /* 0x0001e2000c101508 */
[----:B------:R-:W-:Y:S02]  /*8110*/  LEA.HI.X.SX32 R3, R30, R35, 0x1, P2 ;  /* 0x000000231e037211 */ /* 0x000fe400010f0eff */
[----:B-1----:R-:W-:-:S02]  /*8120*/  LEA R8, P5, R0, R33, 0x1 ;  /* 0x0000002100087211 */ /* 0x002fc400078a08ff */
[----:B------:R-:W-:Y:S01]  /*8130*/  ISETP.LT.AND P2, PT, R18, UR11, !P0 ;  /* 0x0000000b12007c0c */ /* 0x000fe2000c741270 */
[----:B------:R1:W-:Y:S01]  /*8140*/  @P4 STG.E.U16 desc[UR8][R2.64], R39 ;  /* 0x0000002702004986 */ /* 0x0003e2000c101508 */
[----:B------:R-:W-:Y:S01]  /*8150*/  LEA.HI.X.SX32 R9, R0, R35, 0x1, P5 ;  /* 0x0000002300097211 */ /* 0x000fe200028f0eff */
[----:B------:R-:W-:Y:S01]  /*8160*/  IMAD R0, R37, 0x4, R10 ;  /* 0x0000000425007824 */ /* 0x000fe200078e020a */
[C---:B--2---:R-:W-:Y:S02]  /*8170*/  LEA R4, P4, R10.reuse, R33, 0x1 ;  /* 0x000000210a047211 */ /* 0x044fe400078808ff */
[----:B------:R-:W-:Y:S01]  /*8180*/  ISETP.LT.AND P5, PT, R17, UR11, !P0 ;  /* 0x0000000b11007c0c */ /* 0x000fe2000c7a1270 */
[----:B------:R2:W-:Y:S01]  /*8190*/  @P6 STG.E.U16 desc[UR8][R8.64], R47 ;  /* 0x0000002f08006986 */ /* 0x0005e2000c101508 */
[----:B------:R-:W-:Y:S01]  /*81a0*/  LEA.HI.X.SX32 R5, R10, R35, 0x1, P4 ;  /* 0x000000230a057211 */ /* 0x000fe200020f0eff */
[----:B------:R-:W-:Y:S01]  /*81b0*/  IMAD R10, R37, 0x4, R0 ;  /* 0x00000004250a7824 */ /* 0x000fe200078e0200 */
[----:B0-----:R-:W-:-:S02]  /*81c0*/  LEA R6, P6, R0, R33, 0x1 ;  /* 0x0000002100067211 */ /* 0x001fc400078c08ff */
[----:B------:R-:W-:Y:S01]  /*81d0*/  ISETP.LT.AND P4, PT, R57, UR11, !P0 ;  /* 0x0000000b39007c0c */ /* 0x000fe2000c781270 */
[----:B------:R0:W-:Y:S01]  /*81e0*/  @P2 STG.E.U16 desc[UR8][R4.64], R41 ;  /* 0x0000002904002986 */ /* 0x0001e2000c101508 */
[----:B------:R-:W-:Y:S01]  /*81f0*/  LEA.HI.X.SX32 R7, R0, R35, 0x1, P6 ;  /* 0x0000002300077211 */ /* 0x000fe200030f0eff */
[C---:B------:R-:W-:Y:S01]  /*8200*/  IMAD R0, R37.reuse, 0x4, R10 ;  /* 0x0000000425007824 */ /* 0x040fe200078e020a */
[----:B-1----:R-:W-:Y:S02]  /*8210*/  LEA R2, P2, R10, R33, 0x1 ;  /* 0x000000210a027211 */ /* 0x002fe400078408ff */
[----:B------:R-:W-:Y:S01]  /*8220*/  ISETP.LT.AND P6, PT, R56, UR11, !P0 ;  /* 0x0000000b38007c0c */ /* 0x000fe2000c7c1270 */
[----:B------:R1:W-:Y:S01]  /*8230*/  @P5 STG.E.U16 desc[UR8][R6.64], R49 ;  /* 0x0000003106005986 */ /* 0x0003e2000c101508 */
[----:B------:R-:W-:Y:S01]  /*8240*/  LEA.HI.X.SX32 R3, R10, R35, 0x1, P2 ;  /* 0x000000230a037211 */ /* 0x000fe200010f0eff */
[----:B------:R-:W-:Y:S01]  /*8250*/  IMAD R10, R37, 0x4, R0 ;  /* 0x00000004250a7824 */ /* 0x000fe200078e0200 */
[----:B--2---:R-:W-:-:S02]  /*8260*/  LEA R8, P5, R0, R33, 0x1 ;  /* 0x0000002100087211 */ /* 0x004fc400078a08ff */
[----:B------:R-:W-:Y:S01]  /*8270*/  ISETP.LT.AND P2, PT, R55, UR11, !P0 ;  /* 0x0000000b37007c0c */ /* 0x000fe2000c741270 */
[----:B------:R2:W-:Y:S01]  /*8280*/  @P4 STG.E.U16 desc[UR8][R2.64], R43 ;  /* 0x0000002b02004986 */ /* 0x0005e2000c101508 */
[----:B------:R-:W-:Y:S01]  /*8290*/  LEA.HI.X.SX32 R9, R0, R35, 0x1, P5 ;  /* 0x0000002300097211 */ /* 0x000fe200028f0eff */
[C---:B------:R-:W-:Y:S01]  /*82a0*/  IMAD R0, R37.reuse, 0x4, R10 ;  /* 0x0000000425007824 */ /* 0x040fe200078e020a */
[----:B0-----:R-:W-:Y:S02]  /*82b0*/  LEA R4, P4, R10, R33, 0x1 ;  /* 0x000000210a047211 */ /* 0x001fe400078808ff */
[----:B------:R-:W-:Y:S01]  /*82c0*/  ISETP.LT.AND P5, PT, R54, UR11, !P0 ;  /* 0x0000000b36007c0c */ /* 0x000fe2000c7a1270 */
[----:B------:R0:W-:Y:S01]  /*82d0*/  @P6 STG.E.U16 desc[UR8][R8.64], R51 ;  /* 0x0000003308006986 */ /* 0x0001e2000c101508 */
[----:B------:R-:W-:Y:S01]  /*82e0*/  LEA.HI.X.SX32 R5, R10, R35, 0x1, P4 ;  /* 0x000000230a057211 */ /* 0x000fe200020f0eff */
[----:B------:R-:W-:Y:S01]  /*82f0*/  IMAD R10, R37, 0x4, R0 ;  /* 0x00000004250a7824 */ /* 0x000fe200078e0200 */
[----:B-1----:R-:W-:-:S02]  /*8300*/  LEA R6, P6, R0, R33, 0x1 ;  /* 0x0000002100067211 */ /* 0x002fc400078c08ff */
[----:B------:R-:W-:Y:S01]  /*8310*/  ISETP.LT.AND P4, PT, R34, UR11, !P0 ;  /* 0x0000000b22007c0c */ /* 0x000fe2000c781270 */
[----:B------:R1:W-:Y:S01]  /*8320*/  @P2 STG.E.U16 desc[UR8][R4.64], R45 ;  /* 0x0000002d04002986 */ /* 0x0003e2000c101508 */
[----:B------:R-:W-:Y:S01]  /*8330*/  LEA.HI.X.SX32 R7, R0, R35, 0x1, P6 ;  /* 0x0000002300077211 */ /* 0x000fe200030f0eff */
[C---:B------:R-:W-:Y:S01]  /*8340*/  IMAD R0, R37.reuse, 0x4, R10 ;  /* 0x0000000425007824 */ /* 0x040fe200078e020a */
[----:B--2---:R-:W-:Y:S02]  /*8350*/  LEA R2, P6, R10, R33, 0x1 ;  /* 0x000000210a027211 */ /* 0x004fe400078c08ff */
[----:B------:R-:W-:Y:S01]  /*8360*/  ISETP.LT.AND P2, PT, R36, UR11, !P0 ;  /* 0x0000000b24007c0c */ /* 0x000fe2000c741270 */
[----:B------:R-:W-:Y:S01]  /*8370*/  IMAD R11, R37, 0x4, R0 ;  /* 0x00000004250b7824 */ /* 0x000fe200078e0200 */
[----:B------:R-:W-:Y:S01]  /*8380*/  LEA.HI.X.SX32 R3, R10, R35, 0x1, P6 ;  /* 0x000000230a037211 */ /* 0x000fe200030f0eff */
[----:B------:R2:W-:Y:S01]  /*8390*/  @P5 STG.E.U16 desc[UR8][R6.64], R53 ;  /* 0x0000003506005986 */ /* 0x0005e2000c101508 */
[----:B0-----:R-:W-:-:S02]  /*83a0*/  LEA R8, P6, R0, R33, 0x1 ;  /* 0x0000002100087211 */ /* 0x001fc400078c08ff */
[----:B------:R-:W-:Y:S02]  /*83b0*/  PRMT R39, R39, 0x7632, R39 ;  /* 0x0000763227277816 */ /* 0x000fe40000000027 */
[----:B------:R-:W-:Y:S01]  /*83c0*/  LEA.HI.X.SX32 R9, R0, R35, 0x1, P6 ;  /* 0x0000002300097211 */ /* 0x000fe200030f0eff */
[----:B------:R-:W-:Y:S01]  /*83d0*/  IMAD R0, R37, 0x4, R11 ;  /* 0x0000000425007824 */ /* 0x000fe200078e020b */
[----:B------:R-:W-:Y:S02]  /*83e0*/  ISETP.LT.AND P5, PT, R16, UR11, !P0 ;  /* 0x0000000b10007c0c */ /* 0x000fe4000c7a1270 */
[----:B------:R-:W-:Y:S01]  /*83f0*/  PRMT R47, R47, 0x7632, R47 ;  /* 0x000076322f2f7816 */ /* 0x000fe2000000002f */
[----:B------:R-:W-:Y:S01]  /*8400*/  IMAD R12, R37, 0x4, R0 ;  /* 0x00000004250c7824 */ /* 0x000fe200078e0200 */
[----:B------:R-:W-:Y:S01]  /*8410*/  @P2 STG.E.U16 desc[UR8][R2.64], R39 ;  /* 0x0000002702002986 */ /* 0x000fe2000c101508 */
[-C--:B-1----:R-:W-:Y:S02]  /*8420*/  LEA R4, P2, R11, R33.reuse, 0x1 ;  /* 0x000000210b047211 */ /* 0x082fe400078408ff */
[----:B------:R-:W-:Y:S01]  /*8430*/  IMAD R16, R37, 0x4, R12 ;  /* 0x0000000425107824 */ /* 0x000fe200078e020c */
[----:B------:R0:W-:Y:S01]  /*8440*/  @P4 STG.E.U16 desc[UR8][R8.64], R47 ;  /* 0x0000002f08004986 */ /* 0x0001e2000c101508 */
[----:B--2---:R-:W-:-:S02]  /*8450*/  LEA R6, P4, R0, R33, 0x1 ;  /* 0x0000002100067211 */ /* 0x004fc400078808ff */
[----:B------:R-:W-:Y:S01]  /*8460*/  IMAD R17, R37, 0x4, R16 ;  /* 0x0000000425117824 */ /* 0x000fe200078e0210 */
[-C--:B------:R-:W-:Y:S02]  /*8470*/  LEA.HI.X.SX32 R5, R11, R35.reuse, 0x1, P2 ;  /* 0x000000230b057211 */ /* 0x080fe400010f0eff */
[----:B------:R-:W-:Y:S01]  /*8480*/  LEA.HI.X.SX32 R7, R0, R35, 0x1, P4 ;  /* 0x0000002300077211 */ /* 0x000fe200020f0eff */
[----:B------:R-:W-:Y:S01]  /*8490*/  IMAD R0, R37, 0x4, R17 ;  /* 0x0000000425007824 */ /* 0x000fe200078e0211 */
[----:B------:R-:W-:Y:S02]  /*84a0*/  ISETP.LT.AND P4, PT, R15, UR11, !P0 ;  /* 0x0000000b0f007c0c */ /* 0x000fe4000c781270 */
[CC--:B------:R-:W-:Y:S02]  /*84b0*/  LEA R10, P6, R12.reuse, R33.reuse, 0x1 ;  /* 0x000000210c0a7211 */ /* 0x0c0fe400078c08ff */
[----:B0-----:R-:W-:Y:S02]  /*84c0*/  LEA R8, P2, R17, R33, 0x1 ;  /* 0x0000002111087211 */ /* 0x001fe400078408ff */
[----:B------:R-:W-:-:S02]  /*84d0*/  LEA.HI.X.SX32 R11, R12, R35, 0x1, P6 ;  /* 0x000000230c0b7211 */ /* 0x000fc400030f0eff */
[----:B------:R-:W-:Y:S02]  /*84e0*/  LEA.HI.X.SX32 R9, R17, R35, 0x1, P2 ;  /* 0x0000002311097211 */ /* 0x000fe400010f0eff */
[----:B------:R-:W-:Y:S02]  /*84f0*/  ISETP.LT.AND P2, PT, R14, UR11, !P0 ;  /* 0x0000000b0e007c0c */ /* 0x000fe4000c741270 */
[----:B------:R-:W-:Y:S02]  /*8500*/  ISETP.LT.AND P0, PT, R13, UR11, !P0 ;  /* 0x0000000b0d007c0c */ /* 0x000fe4000c701270 */
[----:B------:R-:W-:Y:S02]  /*8510*/  LEA R2, P6, R16, R33, 0x1 ;  /* 0x0000002110027211 */ /* 0x000fe400078c08ff */
[----:B------:R-:W-:Y:S02]  /*8520*/  PRMT R41, R41, 0x7632, R41 ;  /* 0x0000763229297816 */ /* 0x000fe40000000029 */
[----:B------:R-:W-:-:S02]  /*8530*/  PRMT R49, R49, 0x7632, R49 ;  /* 0x0000763231317816 */ /* 0x000fc40000000031 */
[----:B------:R-:W-:Y:S01]  /*8540*/  PRMT R43, R43, 0x7632, R43 ;  /* 0x000076322b2b7816 */ /* 0x000fe2000000002b */
[----:B------:R0:W-:Y:S01]  /*8550*/  @P5 STG.E.U16 desc[UR8][R4.64], R41 ;  /* 0x0000002904005986 */ /* 0x0001e2000c101508 */
[----:B------:R-:W-:Y:S02]  /*8560*/  LEA.HI.X.SX32 R3, R16, R35, 0x1, P6 ;  /* 0x0000002310037211 */ /* 0x000fe400030f0eff */
[----:B------:R-:W-:Y:S01]  /*8570*/  PRMT R51, R51, 0x7632, R51 ;  /* 0x0000763233337816 */ /* 0x000fe20000000033 */
[----:B------:R0:W-:Y:S01]  /*8580*/  @P4 STG.E.U16 desc[UR8][R6.64], R49 ;  /* 0x0000003106004986 */ /* 0x0001e2000c101508 */
[----:B------:R-:W-:Y:S02]  /*8590*/  PRMT R45, R45, 0x7632, R45 ;  /* 0x000076322d2d7816 */ /* 0x000fe4000000002d */
[C---:B------:R-:W-:Y:S01]  /*85a0*/  LEA R12, P6, R0.reuse, R33, 0x1 ;  /* 0x00000021000c7211 */ /* 0x040fe200078c08ff */
[----:B------:R0:W-:Y:S03]  /*85b0*/  @P3 STG.E.U16 desc[UR8][R10.64], R43 ;  /* 0x0000002b0a003986 */ /* 0x0001e6000c101508 */
[----:B------:R-:W-:Y:S01]  /*85c0*/  LEA.HI.X.SX32 R13, R0, R35, 0x1, P6 ;  /* 0x00000023000d7211 */ /* 0x000fe200030f0eff */
[----:B------:R0:W-:Y:S04]  /*85d0*/  @P2 STG.E.U16 desc[UR8][R2.64], R51 ;  /* 0x0000003302002986 */ /* 0x0001e8000c101508 */
[----:B------:R0:W-:Y:S01]  /*85e0*/  @P1 STG.E.U16 desc[UR8][R8.64], R45 ;  /* 0x0000002d08001986 */ /* 0x0001e2000c101508 */
[----:B------:R-:W-:Y:S05]  /*85f0*/  @!P0 EXIT ;  /* 0x000000000000894d */ /* 0x000fea0003800000 */
[----:B0-----:R-:W-:-:S05]  /*8600*/  PRMT R6, R53, 0x7632, R6 ;  /* 0x0000763235067816 */ /* 0x001fca0000000006 */
[----:B------:R-:W-:Y:S01]  /*8610*/  STG.E.U16 desc[UR8][R12.64], R6 ;  /* 0x000000060c007986 */ /* 0x000fe2000c101508 */
[----:B------:R-:W-:Y:S05]  /*8620*/  EXIT ;  /* 0x000000000000794d */ /* 0x000fea0003800000 */
.L_x_3:
[----:B------:R-:W-:-:S00]  /*8630*/  BRA `(.L_x_3) ;  /* 0xfffffffc00fc7947 */ /* 0x000fc0000383ffff */
[----:B------:R-:W-:-:S00]  /*8640*/  NOP ;  /* 0x0000000000007918 */ /* 0x000fc00000000000 */
        /* <DEDUP_REMOVED lines=11> */
.L_x_4:


//--------------------- .nv.shared.matmul_kernel  --------------------------
	.section	.nv.shared.matmul_kernel,"aw",@nobits
	.sectionflags	@""
	.align	16
	.zero		1024


//--------------------- .nv.shared.reserved.0     --------------------------
	.section	.nv.shared.reserved.0,"aw",@nobits
	.weak		__nv_reservedSMEM_offset_0_alias
	.size		__nv_reservedSMEM_offset_0_alias, 0, 0
	.other		__nv_reservedSMEM_offset_0_alias,@"STO_CUDA_RESERVED_SHARED STV_DEFAULT"
__nv_reservedSMEM_offset_0_alias:
	.zero		0


//--------------------- .nv.constant0.matmul_kernel --------------------------
	.section	.nv.constant0.matmul_kernel,"a",@progbits
	.sectionflags	@""
	.align	4
.nv.constant0.matmul_kernel:
	.zero		608


//--------------------- SYMBOLS --------------------------

	.type		.nv.reservedSmem.offset0,@object
	.size		.nv.reservedSmem.offset0,0x4
